// auto-generated by cutlass_sweep.epilogue — config: {"arch": "sm_90", "cluster_m": 1, "cluster_n": 1, "dtype": "bf16", "fusion": "bias", "tile_k": 64, "tile_m": 256, "tile_n": 64}
#include "cutlass/cutlass.h"
#include "cutlass/gemm/collective/collective_builder.hpp"
#include "cutlass/gemm/device/gemm_universal_adapter.h"
#include "cutlass/gemm/kernel/gemm_universal.hpp"
#include "cutlass/epilogue/collective/collective_builder.hpp"
#include "cutlass/epilogue/fusion/operations.hpp"
#include "cutlass/epilogue/thread/activation.h"

using Elem = cutlass::bfloat16_t;
using Acc  = float;
using TileShape    = cute::Shape<cute::_256, cute::_64, cute::_64>;
using ClusterShape = cute::Shape<cute::_1, cute::_1, cute::_1>;
using FusionOp     = cutlass::epilogue::fusion::LinCombPerRowBias<Elem, Acc>;

using CollectiveEpilogue = typename cutlass::epilogue::collective::CollectiveBuilder<
    cutlass::arch::Sm90, cutlass::arch::OpClassTensorOp,
    TileShape, ClusterShape,
    cutlass::epilogue::collective::EpilogueTileAuto,
    Acc, Acc,
    Elem, cutlass::layout::RowMajor, 128 / cutlass::sizeof_bits<Elem>::value,
    Elem, cutlass::layout::RowMajor, 128 / cutlass::sizeof_bits<Elem>::value,
    cutlass::epilogue::TmaWarpSpecializedCooperative,
    FusionOp
  >::CollectiveOp;

using CollectiveMainloop = typename cutlass::gemm::collective::CollectiveBuilder<
    cutlass::arch::Sm90, cutlass::arch::OpClassTensorOp,
    Elem, cutlass::layout::RowMajor, 128 / cutlass::sizeof_bits<Elem>::value,
    Elem, cutlass::layout::ColumnMajor, 128 / cutlass::sizeof_bits<Elem>::value,
    Acc,
    TileShape, ClusterShape,
    cutlass::gemm::collective::StageCountAutoCarveout<
        static_cast<int>(sizeof(typename CollectiveEpilogue::SharedStorage))>,
    cutlass::gemm::KernelTmaWarpSpecializedCooperative
  >::CollectiveOp;

using GemmKernel = cutlass::gemm::kernel::GemmUniversal<
    cute::Shape<int,int,int,int>, CollectiveMainloop, CollectiveEpilogue>;
using Gemm = cutlass::gemm::device::GemmUniversalAdapter<GemmKernel>;

auto* _anchor = &cutlass::device_kernel<GemmKernel>;


// ===== COMPILED SASS (sm_90a) =====

	.target	sm_90a

	.elftype	@"ET_EXEC"


//--------------------- .note.nv.tkinfo           --------------------------
	.section	.note.nv.tkinfo,"",@"SHT_NOTE"
	.sectionflags	@"SHF_NOTE_NV_TKINFO"
	.tkinfo
        /*0018*/ 	.word	0x00000002
        /*0030*/ 	.string	""
        /*0030*/ 	.string	"ptxas"
        /*0030*/ 	.string	"Cuda compilation tools, release 13.0, V13.0.88"
        /*0030*/ 	.string	"Build cuda_13.0.r13.0/compiler.36424714_0"
        /*0030*/ 	.string	"-arch sm_90a -m 64 "



//--------------------- .note.nv.cuinfo           --------------------------
	.section	.note.nv.cuinfo,"",@"SHT_NOTE"
	.sectionflags	@"SHF_NOTE_NV_CUINFO"
        /*0018*/ 	.short	0x0002
        /*001a*/ 	.short	0x005a
        /*001c*/ 	.short	0x0082
	.zero		2


//--------------------- .nv.info                  --------------------------
	.section	.nv.info,"",@"SHT_CUDA_INFO"
	.align	4


	//----- nvinfo : EIATTR_REGCOUNT
	.align		4
        /*0000*/ 	.byte	0x04, 0x2f
        /*0002*/ 	.short	(.L_18 - .L_17)
	.align		4
.L_17:
        /*0004*/ 	.word	index@(_ZN7cutlass13device_kernelINS_4gemm6kernel13GemmUniversalIN4cute5tupleIJiiiiEEENS1_10collective13CollectiveMmaINS1_34MainloopSm90TmaGmmaWarpSpecializedILi4ENS5_IJNS4_1CILi1EEESB_SB_EEENS1_35KernelTmaWarpSpecializedCooperativeEEENS5_IJNSA_ILi256EEENSA_ILi64EEESG_EEENS_10bfloat16_tENS5_IJlSB_lEEESI_SJ_NS4_8TiledMMAINS4_8MMA_AtomIJNS4_4SM904GMMA27MMA_64x64x16_F32BF16BF16_SSILNSN_5MajorE0ELSP_0ELNSN_7ScaleInE1ELSQ_1EEEEEENS4_6LayoutINS5_IJNSA_ILi2EEESB_SB_EEENS5_IJSB_NSA_ILi0EEESW_EEEEENS5_IJNS4_10UnderscoreESZ_SZ_EEEEENS4_13SM90_TMA_LOADENS4_14ComposedLayoutINS4_7SwizzleILi3ELi4ELi3EEENS4_18smem_ptr_flag_bitsILi16EEENST_INS5_IJNSA_ILi8EEESG_EEENS5_IJSG_SB_EEEEEEEvNS4_8identityES12_S1C_vS1D_EENS_8epilogue10collective18CollectiveEpilogueINS1F_22Sm90TmaWarpSpecializedILi4ELi2ELi16ELb1ELb0EEEJSH_NS5_IJNSA_ILi128EEENSA_ILi32EEEEEESI_SJ_SI_SJ_NS1F_6fusion15FusionCallbacksIS1J_NS1N_17LinCombPerRowBiasISI_fSI_SI_fLi8ELNS_15FloatRoundStyleE2EEESH_S1M_JEEES12_NS13_INS14_ILi2ELi4ELi3EEES17_NST_INS5_IJS18_S1L_EEENS5_IJS1L_SB_EEEEEEENS4_17SM75_U32x4_LDSM_NENS4_14SM90_TMA_STOREES1X_NS4_17SM90_U32x4_STSM_NENS4_9Copy_AtomIJS20_NS_6half_tEEEEvEEEvvEEEEvNT_6ParamsE)
        /*0008*/ 	.word	0x000000a8


	//----- nvinfo : EIATTR_FRAME_SIZE
	.align		4
.L_18:
        /*000c*/ 	.byte	0x04, 0x11
        /*000e*/ 	.short	(.L_20 - .L_19)
	.align		4
.L_19:
        /*0010*/ 	.word	index@(_ZN7cutlass13device_kernelINS_4gemm6kernel13GemmUniversalIN4cute5tupleIJiiiiEEENS1_10collective13CollectiveMmaINS1_34MainloopSm90TmaGmmaWarpSpecializedILi4ENS5_IJNS4_1CILi1EEESB_SB_EEENS1_35KernelTmaWarpSpecializedCooperativeEEENS5_IJNSA_ILi256EEENSA_ILi64EEESG_EEENS_10bfloat16_tENS5_IJlSB_lEEESI_SJ_NS4_8TiledMMAINS4_8MMA_AtomIJNS4_4SM904GMMA27MMA_64x64x16_F32BF16BF16_SSILNSN_5MajorE0ELSP_0ELNSN_7ScaleInE1ELSQ_1EEEEEENS4_6LayoutINS5_IJNSA_ILi2EEESB_SB_EEENS5_IJSB_NSA_ILi0EEESW_EEEEENS5_IJNS4_10UnderscoreESZ_SZ_EEEEENS4_13SM90_TMA_LOADENS4_14ComposedLayoutINS4_7SwizzleILi3ELi4ELi3EEENS4_18smem_ptr_flag_bitsILi16EEENST_INS5_IJNSA_ILi8EEESG_EEENS5_IJSG_SB_EEEEEEEvNS4_8identityES12_S1C_vS1D_EENS_8epilogue10collective18CollectiveEpilogueINS1F_22Sm90TmaWarpSpecializedILi4ELi2ELi16ELb1ELb0EEEJSH_NS5_IJNSA_ILi128EEENSA_ILi32EEEEEESI_SJ_SI_SJ_NS1F_6fusion15FusionCallbacksIS1J_NS1N_17LinCombPerRowBiasISI_fSI_SI_fLi8ELNS_15FloatRoundStyleE2EEESH_S1M_JEEES12_NS13_INS14_ILi2ELi4ELi3EEES17_NST_INS5_IJS18_S1L_EEENS5_IJS1L_SB_EEEEEEENS4_17SM75_U32x4_LDSM_NENS4_14SM90_TMA_STOREES1X_NS4_17SM90_U32x4_STSM_NENS4_9Copy_AtomIJS20_NS_6half_tEEEEvEEEvvEEEEvNT_6ParamsE)
        /*0014*/ 	.word	0x00000000


	//----- nvinfo : EIATTR_MIN_STACK_SIZE
	.align		4
.L_20:
        /*0018*/ 	.byte	0x04, 0x12
        /*001a*/ 	.short	(.L_22 - .L_21)
	.align		4
.L_21:
        /*001c*/ 	.word	index@(_ZN7cutlass13device_kernelINS_4gemm6kernel13GemmUniversalIN4cute5tupleIJiiiiEEENS1_10collective13CollectiveMmaINS1_34MainloopSm90TmaGmmaWarpSpecializedILi4ENS5_IJNS4_1CILi1EEESB_SB_EEENS1_35KernelTmaWarpSpecializedCooperativeEEENS5_IJNSA_ILi256EEENSA_ILi64EEESG_EEENS_10bfloat16_tENS5_IJlSB_lEEESI_SJ_NS4_8TiledMMAINS4_8MMA_AtomIJNS4_4SM904GMMA27MMA_64x64x16_F32BF16BF16_SSILNSN_5MajorE0ELSP_0ELNSN_7ScaleInE1ELSQ_1EEEEEENS4_6LayoutINS5_IJNSA_ILi2EEESB_SB_EEENS5_IJSB_NSA_ILi0EEESW_EEEEENS5_IJNS4_10UnderscoreESZ_SZ_EEEEENS4_13SM90_TMA_LOADENS4_14ComposedLayoutINS4_7SwizzleILi3ELi4ELi3EEENS4_18smem_ptr_flag_bitsILi16EEENST_INS5_IJNSA_ILi8EEESG_EEENS5_IJSG_SB_EEEEEEEvNS4_8identityES12_S1C_vS1D_EENS_8epilogue10collective18CollectiveEpilogueINS1F_22Sm90TmaWarpSpecializedILi4ELi2ELi16ELb1ELb0EEEJSH_NS5_IJNSA_ILi128EEENSA_ILi32EEEEEESI_SJ_SI_SJ_NS1F_6fusion15FusionCallbacksIS1J_NS1N_17LinCombPerRowBiasISI_fSI_SI_fLi8ELNS_15FloatRoundStyleE2EEESH_S1M_JEEES12_NS13_INS14_ILi2ELi4ELi3EEES17_NST_INS5_IJS18_S1L_EEENS5_IJS1L_SB_EEEEEEENS4_17SM75_U32x4_LDSM_NENS4_14SM90_TMA_STOREES1X_NS4_17SM90_U32x4_STSM_NENS4_9Copy_AtomIJS20_NS_6half_tEEEEvEEEvvEEEEvNT_6ParamsE)
        /*0020*/ 	.word	0x00000000
.L_22:


//--------------------- .nv.compat                --------------------------
	.section	.nv.compat,"",@"SHT_CUDA_COMPAT_INFO"
	.align	4
        /*0000*/ 	.byte	0x02, 0x09, 0x01, 0x00, 0x02, 0x02, 0x04, 0x00, 0x02, 0x05, 0x05, 0x00, 0x03, 0x07, 0x01, 0x01
        /*0010*/ 	.byte	0x02, 0x03, 0x01, 0x00, 0x02, 0x06, 0x01, 0x00, 0x04, 0x0b, 0x08, 0x00, 0x00, 0x00, 0x00, 0x00
        /*0020*/ 	.byte	0x00, 0x00, 0x00, 0x00


//--------------------- .nv.info._ZN7cutlass13device_kernelINS_4gemm6kernel13GemmUniversalIN4cute5tupleIJiiiiEEENS1_10collective13CollectiveMmaINS1_34MainloopSm90TmaGmmaWarpSpecializedILi4ENS5_IJNS4_1CILi1EEESB_SB_EEENS1_35KernelTmaWarpSpecializedCooperativeEEENS5_IJNSA_ILi256EEENSA_ILi64EEESG_EEENS_10bfloat16_tENS5_IJlSB_lEEESI_SJ_NS4_8TiledMMAINS4_8MMA_AtomIJNS4_4SM904GMMA27MMA_64x64x16_F32BF16BF16_SSILNSN_5MajorE0ELSP_0ELNSN_7ScaleInE1ELSQ_1EEEEEENS4_6LayoutINS5_IJNSA_ILi2EEESB_SB_EEENS5_IJSB_NSA_ILi0EEESW_EEEEENS5_IJNS4_10UnderscoreESZ_SZ_EEEEENS4_13SM90_TMA_LOADENS4_14ComposedLayoutINS4_7SwizzleILi3ELi4ELi3EEENS4_18smem_ptr_flag_bitsILi16EEENST_INS5_IJNSA_ILi8EEESG_EEENS5_IJSG_SB_EEEEEEEvNS4_8identityES12_S1C_vS1D_EENS_8epilogue10collective18CollectiveEpilogueINS1F_22Sm90TmaWarpSpecializedILi4ELi2ELi16ELb1ELb0EEEJSH_NS5_IJNSA_ILi128EEENSA_ILi32EEEEEESI_SJ_SI_SJ_NS1F_6fusion15FusionCallbacksIS1J_NS1N_17LinCombPerRowBiasISI_fSI_SI_fLi8ELNS_15FloatRoundStyleE2EEESH_S1M_JEEES12_NS13_INS14_ILi2ELi4ELi3EEES17_NST_INS5_IJS18_S1L_EEENS5_IJS1L_SB_EEEEEEENS4_17SM75_U32x4_LDSM_NENS4_14SM90_TMA_STOREES1X_NS4_17SM90_U32x4_STSM_NENS4_9Copy_AtomIJS20_NS_6half_tEEEEvEEEvvEEEEvNT_6ParamsE --------------------------
	.section	.nv.info._ZN7cutlass13device_kernelINS_4gemm6kernel13GemmUniversalIN4cute5tupleIJiiiiEEENS1_10collective13CollectiveMmaINS1_34MainloopSm90TmaGmmaWarpSpecializedILi4ENS5_IJNS4_1CILi1EEESB_SB_EEENS1_35KernelTmaWarpSpecializedCooperativeEEENS5_IJNSA_ILi256EEENSA_ILi64EEESG_EEENS_10bfloat16_tENS5_IJlSB_lEEESI_SJ_NS4_8TiledMMAINS4_8MMA_AtomIJNS4_4SM904GMMA27MMA_64x64x16_F32BF16BF16_SSILNSN_5MajorE0ELSP_0ELNSN_7ScaleInE1ELSQ_1EEEEEENS4_6LayoutINS5_IJNSA_ILi2EEESB_SB_EEENS5_IJSB_NSA_ILi0EEESW_EEEEENS5_IJNS4_10UnderscoreESZ_SZ_EEEEENS4_13SM90_TMA_LOADENS4_14ComposedLayoutINS4_7SwizzleILi3ELi4ELi3EEENS4_18smem_ptr_flag_bitsILi16EEENST_INS5_IJNSA_ILi8EEESG_EEENS5_IJSG_SB_EEEEEEEvNS4_8identityES12_S1C_vS1D_EENS_8epilogue10collective18CollectiveEpilogueINS1F_22Sm90TmaWarpSpecializedILi4ELi2ELi16ELb1ELb0EEEJSH_NS5_IJNSA_ILi128EEENSA_ILi32EEEEEESI_SJ_SI_SJ_NS1F_6fusion15FusionCallbacksIS1J_NS1N_17LinCombPerRowBiasISI_fSI_SI_fLi8ELNS_15FloatRoundStyleE2EEESH_S1M_JEEES12_NS13_INS14_ILi2ELi4ELi3EEES17_NST_INS5_IJS18_S1L_EEENS5_IJS1L_SB_EEEEEEENS4_17SM75_U32x4_LDSM_NENS4_14SM90_TMA_STOREES1X_NS4_17SM90_U32x4_STSM_NENS4_9Copy_AtomIJS20_NS_6half_tEEEEvEEEvvEEEEvNT_6ParamsE,"",@"SHT_CUDA_INFO"
	.sectionflags	@""
	.align	4


	//----- nvinfo : EIATTR_CUDA_API_VERSION
	.align		4
        /*0000*/ 	.byte	0x04, 0x37
        /*0002*/ 	.short	(.L_24 - .L_23)
.L_23:
        /*0004*/ 	.word	0x00000082


	//----- nvinfo : EIATTR_KPARAM_INFO
	.align		4
.L_24:
        /*0008*/ 	.byte	0x04, 0x17
        /*000a*/ 	.short	(.L_26 - .L_25)
.L_25:
        /*000c*/ 	.word	0x00000000
        /*0010*/ 	.short	0x0000
        /*0012*/ 	.short	0x0070
        /*0014*/ 	.byte	0x00, 0xf0, 0x01, 0x1c


	//----- nvinfo : EIATTR_SPARSE_MMA_MASK
	.align		4
.L_26:
        /*0018*/ 	.byte	0x03, 0x50
        /*001a*/ 	.short	0x0000


	//----- nvinfo : EIATTR_MAXREG_COUNT
	.align		4
        /*001c*/ 	.byte	0x03, 0x1b
        /*001e*/ 	.short	0x00a8


	//----- nvinfo : EIATTR_NUM_BARRIERS
	.align		4
        /*0020*/ 	.byte	0x02, 0x4c
        /*0022*/ 	.byte	0x02
	.zero		1


	//----- nvinfo : EIATTR_EXTERNS
	.align		4
        /*0024*/ 	.byte	0x04, 0x0f
        /*0026*/ 	.short	(.L_28 - .L_27)


	//   ....[0]....
	.align		4
.L_27:
        /*0028*/ 	.word	index@(__assertfail)


	//----- nvinfo : EIATTR_MERCURY_ISA_VERSION
	.align		4
.L_28:
        /*002c*/ 	.byte	0x03, 0x5f
        /*002e*/ 	.short	0x0101


	//----- nvinfo : EIATTR_INT_WARP_WIDE_INSTR_OFFSETS
	.align		4
        /*0030*/ 	.byte	0x04, 0x31
        /*0032*/ 	.short	(.L_30 - .L_29)


	//   ....[0]....
.L_29:
        /*0034*/ 	.word	0x000008c0


	//   ....[1]....
        /*0038*/ 	.word	0x000008d0


	//   ....[2]....
        /*003c*/ 	.word	0x00000960


	//----- nvinfo : EIATTR_COOP_GROUP_MASK_REGIDS
	.align		4
.L_30:
        /*0040*/ 	.byte	0x04, 0x29
        /*0042*/ 	.short	(.L_32 - .L_31)


	//   ....[0]....
.L_31:
        /*0044*/ 	.word	0xffffffff


	//   ....[1]....
        /*0048*/ 	.word	0xffffffff


	//   ....[2]....
        /*004c*/ 	.word	0xffffffff


	//   ....[3]....
        /*0050*/ 	.word	0xffffffff


	//   ....[4]....
        /*0054*/ 	.word	0xffffffff


	//   ....[5]....
        /*0058*/ 	.word	0xffffffff


	//----- nvinfo : EIATTR_COOP_GROUP_INSTR_OFFSETS
	.align		4
.L_32:
        /*005c*/ 	.byte	0x04, 0x28
        /*005e*/ 	.short	(.L_34 - .L_33)


	//   ....[0]....
.L_33:
        /*0060*/ 	.word	0x00000070


	//   ....[1]....
        /*0064*/ 	.word	0x00000080


	//   ....[2]....
        /*0068*/ 	.word	0x00000430


	//   ....[3]....
        /*006c*/ 	.word	0x000005c0


	//   ....[4]....
        /*0070*/ 	.word	0x00000770


	//   ....[5]....
        /*0074*/ 	.word	0x000014b0


	//----- nvinfo : EIATTR_REG_RECONFIG
	.align		4
.L_34:
        /*0078*/ 	.byte	0x01, 0x54
	.zero		2


	//----- nvinfo : EIATTR_SYSCALL_OFFSETS
	.align		4
        /*007c*/ 	.byte	0x04, 0x46
        /*007e*/ 	.short	(.L_36 - .L_35)


	//   ....[0]....
.L_35:
        /*0080*/ 	.word	0x00001680


	//   ....[1]....
        /*0084*/ 	.word	0x00002390


	//   ....[2]....
        /*0088*/ 	.word	0x00002480


	//----- nvinfo : EIATTR_MBARRIER_INSTR_OFFSETS
	.align		4
.L_36:
        /*008c*/ 	.byte	0x04, 0x39
        /*008e*/ 	.short	(.L_38 - .L_37)


	//   ....[0]....
.L_37:
        /*0090*/ 	.word	0x00000530
        /*0094*/ 	.word	0x000000ff
        /*0098*/ 	.word	0x00000000
        /*009c*/ 	.short	0x0100
        /*009e*/ 	.byte	0x08
	.zero		1


	//   ....[1]....
        /*00a0*/ 	.word	0x00000540
        /*00a4*/ 	.word	0x000000ff
        /*00a8*/ 	.word	0x00000020
        /*00ac*/ 	.short	0x0100
        /*00ae*/ 	.byte	0x08
	.zero		1


	//   ....[2]....
        /*00b0*/ 	.word	0x00000550
        /*00b4*/ 	.word	0x000000ff
        /*00b8*/ 	.word	0x00000008
        /*00bc*/ 	.short	0x0100
        /*00be*/ 	.byte	0x08
	.zero		1


	//   ....[3]....
        /*00c0*/ 	.word	0x00000560
        /*00c4*/ 	.word	0x000000ff
        /*00c8*/ 	.word	0x00000028
        /*00cc*/ 	.short	0x0100
        /*00ce*/ 	.byte	0x08
	.zero		1


	//   ....[4]....
        /*00d0*/ 	.word	0x00000570
        /*00d4*/ 	.word	0x000000ff
        /*00d8*/ 	.word	0x00000010
        /*00dc*/ 	.short	0x0100
        /*00de*/ 	.byte	0x08
	.zero		1


	//   ....[5]....
        /*00e0*/ 	.word	0x00000580
        /*00e4*/ 	.word	0x000000ff
        /*00e8*/ 	.word	0x00000030
        /*00ec*/ 	.short	0x0100
        /*00ee*/ 	.byte	0x08
	.zero		1


	//   ....[6]....
        /*00f0*/ 	.word	0x00000590
        /*00f4*/ 	.word	0x000000ff
        /*00f8*/ 	.word	0x00000018
        /*00fc*/ 	.short	0x0100
        /*00fe*/ 	.byte	0x08
	.zero		1


	//   ....[7]....
        /*0100*/ 	.word	0x000005a0
        /*0104*/ 	.word	0x000000ff
        /*0108*/ 	.word	0x00000038
        /*010c*/ 	.short	0x0100
        /*010e*/ 	.byte	0x08
	.zero		1


	//   ....[8]....
        /*0110*/ 	.word	0x000006e0
        /*0114*/ 	.word	0x000000ff
        /*0118*/ 	.word	0x00000040
        /*011c*/ 	.short	0x0100
        /*011e*/ 	.byte	0x08
	.zero		1


	//   ....[9]....
        /*0120*/ 	.word	0x000006f0
        /*0124*/ 	.word	0x000000ff
        /*0128*/ 	.word	0x00000060
        /*012c*/ 	.short	0x0100
        /*012e*/ 	.byte	0x08
	.zero		1


	//   ....[10]....
        /*0130*/ 	.word	0x00000700
        /*0134*/ 	.word	0x000000ff
        /*0138*/ 	.word	0x00000048
        /*013c*/ 	.short	0x0100
        /*013e*/ 	.byte	0x08
	.zero		1


	//   ....[11]....
        /*0140*/ 	.word	0x00000710
        /*0144*/ 	.word	0x000000ff
        /*0148*/ 	.word	0x00000068
        /*014c*/ 	.short	0x0100
        /*014e*/ 	.byte	0x08
	.zero		1


	//   ....[12]....
        /*0150*/ 	.word	0x00000720
        /*0154*/ 	.word	0x000000ff
        /*0158*/ 	.word	0x00000050
        /*015c*/ 	.short	0x0100
        /*015e*/ 	.byte	0x08
	.zero		1


	//   ....[13]....
        /*0160*/ 	.word	0x00000730
        /*0164*/ 	.word	0x000000ff
        /*0168*/ 	.word	0x00000070
        /*016c*/ 	.short	0x0100
        /*016e*/ 	.byte	0x08
	.zero		1


	//   ....[14]....
        /*0170*/ 	.word	0x00000740
        /*0174*/ 	.word	0x000000ff
        /*0178*/ 	.word	0x00000058
        /*017c*/ 	.short	0x0100
        /*017e*/ 	.byte	0x08
	.zero		1


	//   ....[15]....
        /*0180*/ 	.word	0x00000750
        /*0184*/ 	.word	0x000000ff
        /*0188*/ 	.word	0x00000078
        /*018c*/ 	.short	0x0100
        /*018e*/ 	.byte	0x08
	.zero		1


	//   ....[16]....
        /*0190*/ 	.word	0x000009f0
        /*0194*/ 	.word	0x000000ff
        /*0198*/ 	.word	0x00000080
        /*019c*/ 	.short	0x0100
        /*019e*/ 	.byte	0x08
	.zero		1


	//   ....[17]....
        /*01a0*/ 	.word	0x00000a60
        /*01a4*/ 	.word	0x000000ff
        /*01a8*/ 	.word	0x00000088
        /*01ac*/ 	.short	0x0100
        /*01ae*/ 	.byte	0x08
	.zero		1


	//   ....[18]....
        /*01b0*/ 	.word	0x00001700
        /*01b4*/ 	.word	0x00000003
        /*01b8*/ 	.word	0x00000000
        /*01bc*/ 	.short	0x010a
        /*01be*/ 	.byte	0x3f
	.zero		1


	//   ....[19]....
        /*01c0*/ 	.word	0x00001740
        /*01c4*/ 	.word	0x00000003
        /*01c8*/ 	.word	0x00000000
        /*01cc*/ 	.short	0x010a
        /*01ce*/ 	.byte	0x3f
	.zero		1


	//   ....[20]....
        /*01d0*/ 	.word	0x00001c20
        /*01d4*/ 	.word	0x000000ff
        /*01d8*/ 	.word	0x00000000
        /*01dc*/ 	.short	0x010a
        /*01de*/ 	.byte	0x04
	.zero		1


	//   ....[21]....
        /*01e0*/ 	.word	0x00001c60
        /*01e4*/ 	.word	0x000000ff
        /*01e8*/ 	.word	0x00000000
        /*01ec*/ 	.short	0x010a
        /*01ee*/ 	.byte	0x04
	.zero		1


	//   ....[22]....
        /*01f0*/ 	.word	0x00002040
        /*01f4*/ 	.word	0x000000ff
        /*01f8*/ 	.word	0x00000000
        /*01fc*/ 	.short	0x0101
        /*01fe*/ 	.byte	0x04
	.zero		1


	//   ....[23]....
        /*0200*/ 	.word	0x000021f0
        /*0204*/ 	.word	0x000000ff
        /*0208*/ 	.word	0x00000000
        /*020c*/ 	.short	0x0101
        /*020e*/ 	.byte	0x04
	.zero		1


	//   ....[24]....
        /*0210*/ 	.word	0x00002e40
        /*0214*/ 	.word	0x000000ff
        /*0218*/ 	.word	0x00000040
        /*021c*/ 	.short	0x010a
        /*021e*/ 	.byte	0x33
	.zero		1


	//   ....[25]....
        /*0220*/ 	.word	0x00003790
        /*0224*/ 	.word	0x000000ff
        /*0228*/ 	.word	0x00000000
        /*022c*/ 	.short	0x0101
        /*022e*/ 	.byte	0x04
	.zero		1


	//   ....[26]....
        /*0230*/ 	.word	0x00003860
        /*0234*/ 	.word	0x00000004
        /*0238*/ 	.word	0x00000040
        /*023c*/ 	.short	0x010a
        /*023e*/ 	.byte	0x3f
	.zero		1


	//   ....[27]....
        /*0240*/ 	.word	0x00003f90
        /*0244*/ 	.word	0x000000ff
        /*0248*/ 	.word	0x00000000
        /*024c*/ 	.short	0x0101
        /*024e*/ 	.byte	0x04
	.zero		1


	//   ....[28]....
        /*0250*/ 	.word	0x00004080
        /*0254*/ 	.word	0x00000004
        /*0258*/ 	.word	0x00000040
        /*025c*/ 	.short	0x010a
        /*025e*/ 	.byte	0x3f
	.zero		1


	//   ....[29]....
        /*0260*/ 	.word	0x000047e0
        /*0264*/ 	.word	0x000000ff
        /*0268*/ 	.word	0x00000000
        /*026c*/ 	.short	0x0101
        /*026e*/ 	.byte	0x04
	.zero		1


	//   ....[30]....
        /*0270*/ 	.word	0x000048b0
        /*0274*/ 	.word	0x00000005
        /*0278*/ 	.word	0x00000040
        /*027c*/ 	.short	0x010a
        /*027e*/ 	.byte	0x3f
	.zero		1


	//   ....[31]....
        /*0280*/ 	.word	0x00004fd0
        /*0284*/ 	.word	0x000000ff
        /*0288*/ 	.word	0x00000000
        /*028c*/ 	.short	0x0101
        /*028e*/ 	.byte	0x04
	.zero		1


	//   ....[32]....
        /*0290*/ 	.word	0x000059a0
        /*0294*/ 	.word	0x000000ff
        /*0298*/ 	.word	0x00000000
        /*029c*/ 	.short	0x0101
        /*029e*/ 	.byte	0x04
	.zero		1


	//   ....[33]....
        /*02a0*/ 	.word	0x00006090
        /*02a4*/ 	.word	0x000000ff
        /*02a8*/ 	.word	0x00000088
        /*02ac*/ 	.short	0x010a
        /*02ae*/ 	.byte	0x04
	.zero		1


	//   ....[34]....
        /*02b0*/ 	.word	0x00006490
        /*02b4*/ 	.word	0x000000ff
        /*02b8*/ 	.word	0x00000060
        /*02bc*/ 	.short	0x010a
        /*02be*/ 	.byte	0x04
	.zero		1


	//   ....[35]....
        /*02c0*/ 	.word	0x00006580
        /*02c4*/ 	.word	0x000000ff
        /*02c8*/ 	.word	0x00000040
        /*02cc*/ 	.short	0x010b
        /*02ce*/ 	.byte	0x04
	.zero		1


	//   ....[36]....
        /*02d0*/ 	.word	0x000065e0
        /*02d4*/ 	.word	0x000000ff
        /*02d8*/ 	.word	0x00000000
        /*02dc*/ 	.short	0x0101
        /*02de*/ 	.byte	0x05
	.zero		1


	//   ....[37]....
        /*02e0*/ 	.word	0x00006610
        /*02e4*/ 	.word	0x000000ff
        /*02e8*/ 	.word	0x00000068
        /*02ec*/ 	.short	0x010a
        /*02ee*/ 	.byte	0x04
	.zero		1


	//   ....[38]....
        /*02f0*/ 	.word	0x00006720
        /*02f4*/ 	.word	0x000000ff
        /*02f8*/ 	.word	0x00000048
        /*02fc*/ 	.short	0x010b
        /*02fe*/ 	.byte	0x04
	.zero		1


	//   ....[39]....
        /*0300*/ 	.word	0x00006790
        /*0304*/ 	.word	0x000000ff
        /*0308*/ 	.word	0x00000000
        /*030c*/ 	.short	0x0101
        /*030e*/ 	.byte	0x05
	.zero		1


	//   ....[40]....
        /*0310*/ 	.word	0x000067c0
        /*0314*/ 	.word	0x000000ff
        /*0318*/ 	.word	0x00000070
        /*031c*/ 	.short	0x010a
        /*031e*/ 	.byte	0x04
	.zero		1


	//   ....[41]....
        /*0320*/ 	.word	0x000068c0
        /*0324*/ 	.word	0x000000ff
        /*0328*/ 	.word	0x00000050
        /*032c*/ 	.short	0x010b
        /*032e*/ 	.byte	0x04
	.zero		1


	//   ....[42]....
        /*0330*/ 	.word	0x00006920
        /*0334*/ 	.word	0x000000ff
        /*0338*/ 	.word	0x00000000
        /*033c*/ 	.short	0x0101
        /*033e*/ 	.byte	0x05
	.zero		1


	//   ....[43]....
        /*0340*/ 	.word	0x00006950
        /*0344*/ 	.word	0x000000ff
        /*0348*/ 	.word	0x00000078
        /*034c*/ 	.short	0x010a
        /*034e*/ 	.byte	0x04
	.zero		1


	//   ....[44]....
        /*0350*/ 	.word	0x00006a50
        /*0354*/ 	.word	0x000000ff
        /*0358*/ 	.word	0x00000058
        /*035c*/ 	.short	0x010b
        /*035e*/ 	.byte	0x04
	.zero		1


	//   ....[45]....
        /*0360*/ 	.word	0x00006b40
        /*0364*/ 	.word	0x000000ff
        /*0368*/ 	.word	0x00000000
        /*036c*/ 	.short	0x0101
        /*036e*/ 	.byte	0x04
	.zero		1


	//   ....[46]....
        /*0370*/ 	.word	0x00007180
        /*0374*/ 	.word	0x00000003
        /*0378*/ 	.word	0x00000060
        /*037c*/ 	.short	0x010a
        /*037e*/ 	.byte	0x3f
	.zero		1


	//   ....[47]....
        /*0380*/ 	.word	0x000071c0
        /*0384*/ 	.word	0x00000003
        /*0388*/ 	.word	0x00000068
        /*038c*/ 	.short	0x010a
        /*038e*/ 	.byte	0x3f
	.zero		1


	//   ....[48]....
        /*0390*/ 	.word	0x00007200
        /*0394*/ 	.word	0x00000003
        /*0398*/ 	.word	0x00000070
        /*039c*/ 	.short	0x010a
        /*039e*/ 	.byte	0x3f
	.zero		1


	//   ....[49]....
        /*03a0*/ 	.word	0x00007250
        /*03a4*/ 	.word	0x00000003
        /*03a8*/ 	.word	0x00000078
        /*03ac*/ 	.short	0x010a
        /*03ae*/ 	.byte	0x3f
	.zero		1


	//   ....[50]....
        /*03b0*/ 	.word	0x00007570
        /*03b4*/ 	.word	0x0000000f
        /*03b8*/ 	.word	0x00000020
        /*03bc*/ 	.short	0x010a
        /*03be*/ 	.byte	0x3f
	.zero		1


	//   ....[51]....
        /*03c0*/ 	.word	0x00007930
        /*03c4*/ 	.word	0x00000005
        /*03c8*/ 	.word	0x00000088
        /*03cc*/ 	.short	0x0101
        /*03ce*/ 	.byte	0x3f
	.zero		1


	//   ....[52]....
        /*03d0*/ 	.word	0x00008040
        /*03d4*/ 	.word	0x00000007
        /*03d8*/ 	.word	0x00000000
        /*03dc*/ 	.short	0x010a
        /*03de*/ 	.byte	0x3f
	.zero		1


	//   ....[53]....
        /*03e0*/ 	.word	0x000080c0
        /*03e4*/ 	.word	0x00000006
        /*03e8*/ 	.word	0x00000000
        /*03ec*/ 	.short	0x010a
        /*03ee*/ 	.byte	0x3f
	.zero		1


	//   ....[54]....
        /*03f0*/ 	.word	0x00008150
        /*03f4*/ 	.word	0x00000007
        /*03f8*/ 	.word	0x00000000
        /*03fc*/ 	.short	0x010a
        /*03fe*/ 	.byte	0x3f
	.zero		1


	//   ....[55]....
        /*0400*/ 	.word	0x000081e0
        /*0404*/ 	.word	0x00000005
        /*0408*/ 	.word	0x00000000
        /*040c*/ 	.short	0x010a
        /*040e*/ 	.byte	0x3f
	.zero		1


	//   ....[56]....
        /*0410*/ 	.word	0x00008240
        /*0414*/ 	.word	0x00000003
        /*0418*/ 	.word	0x00000000
        /*041c*/ 	.short	0x010a
        /*041e*/ 	.byte	0x3f
	.zero		1


	//   ....[57]....
        /*0420*/ 	.word	0x000082a0
        /*0424*/ 	.word	0x00000004
        /*0428*/ 	.word	0x00000000
        /*042c*/ 	.short	0x010a
        /*042e*/ 	.byte	0x3f
	.zero		1


	//   ....[58]....
        /*0430*/ 	.word	0x00008300
        /*0434*/ 	.word	0x00000005
        /*0438*/ 	.word	0x00000040
        /*043c*/ 	.short	0x010a
        /*043e*/ 	.byte	0x3f
	.zero		1


	//   ....[59]....
        /*0440*/ 	.word	0x00008350
        /*0444*/ 	.word	0x00000004
        /*0448*/ 	.word	0x00000040
        /*044c*/ 	.short	0x010a
        /*044e*/ 	.byte	0x3f
	.zero		1


	//   ....[60]....
        /*0450*/ 	.word	0x000083a0
        /*0454*/ 	.word	0x00000004
        /*0458*/ 	.word	0x00000040
        /*045c*/ 	.short	0x010a
        /*045e*/ 	.byte	0x3f
	.zero		1


	//   ....[61]....
        /*0460*/ 	.word	0x000083f0
        /*0464*/ 	.word	0x00000005
        /*0468*/ 	.word	0x00000040
        /*046c*/ 	.short	0x010a
        /*046e*/ 	.byte	0x3f
	.zero		1


	//   ....[62]....
        /*0470*/ 	.word	0x00008450
        /*0474*/ 	.word	0x00000003
        /*0478*/ 	.word	0x00000088
        /*047c*/ 	.short	0x010a
        /*047e*/ 	.byte	0x3f
	.zero		1


	//   ....[63]....
        /*0480*/ 	.word	0x000084b0
        /*0484*/ 	.word	0x00000005
        /*0488*/ 	.word	0x00000060
        /*048c*/ 	.short	0x010a
        /*048e*/ 	.byte	0x3f
	.zero		1


	//   ....[64]....
        /*0490*/ 	.word	0x00008510
        /*0494*/ 	.word	0x00000005
        /*0498*/ 	.word	0x00000068
        /*049c*/ 	.short	0x010a
        /*049e*/ 	.byte	0x3f
	.zero		1


	//   ....[65]....
        /*04a0*/ 	.word	0x00008570
        /*04a4*/ 	.word	0x00000005
        /*04a8*/ 	.word	0x00000070
        /*04ac*/ 	.short	0x010a
        /*04ae*/ 	.byte	0x3f
	.zero		1


	//   ....[66]....
        /*04b0*/ 	.word	0x000085d0
        /*04b4*/ 	.word	0x00000005
        /*04b8*/ 	.word	0x00000078
        /*04bc*/ 	.short	0x010a
        /*04be*/ 	.byte	0x3f
	.zero		1


	//   ....[67]....
        /*04c0*/ 	.word	0x00008620
        /*04c4*/ 	.word	0x00000003
        /*04c8*/ 	.word	0x00000060
        /*04cc*/ 	.short	0x010a
        /*04ce*/ 	.byte	0x3f
	.zero		1


	//   ....[68]....
        /*04d0*/ 	.word	0x00008670
        /*04d4*/ 	.word	0x00000003
        /*04d8*/ 	.word	0x00000068
        /*04dc*/ 	.short	0x010a
        /*04de*/ 	.byte	0x3f
	.zero		1


	//   ....[69]....
        /*04e0*/ 	.word	0x000086c0
        /*04e4*/ 	.word	0x00000003
        /*04e8*/ 	.word	0x00000070
        /*04ec*/ 	.short	0x010a
        /*04ee*/ 	.byte	0x3f
	.zero		1


	//   ....[70]....
        /*04f0*/ 	.word	0x00008790
        /*04f4*/ 	.word	0x0000000f
        /*04f8*/ 	.word	0x00000020
        /*04fc*/ 	.short	0x010a
        /*04fe*/ 	.byte	0x3f
	.zero		1


	//   ....[71]....
        /*0500*/ 	.word	0x00008860
        /*0504*/ 	.word	0x00000007
        /*0508*/ 	.word	0x00000000
        /*050c*/ 	.short	0x010a
        /*050e*/ 	.byte	0x3f
	.zero		1


	//   ....[72]....
        /*0510*/ 	.word	0x000088b0
        /*0514*/ 	.word	0x00000006
        /*0518*/ 	.word	0x00000000
        /*051c*/ 	.short	0x010a
        /*051e*/ 	.byte	0x3f
	.zero		1


	//   ....[73]....
        /*0520*/ 	.word	0x00008900
        /*0524*/ 	.word	0x00000007
        /*0528*/ 	.word	0x00000000
        /*052c*/ 	.short	0x010a
        /*052e*/ 	.byte	0x3f
	.zero		1


	//----- nvinfo : EIATTR_NUM_MBARRIERS
	.align		4
.L_38:
        /*0530*/ 	.byte	0x03, 0x38
        /*0532*/ 	.short	0x0012


	//----- nvinfo : EIATTR_EXIT_INSTR_OFFSETS
	.align		4
        /*0534*/ 	.byte	0x04, 0x1c
        /*0536*/ 	.short	(.L_40 - .L_39)


	//   ....[0]....
.L_39:
        /*0538*/ 	.word	0x00008230


	//----- nvinfo : EIATTR_MAX_THREADS
	.align		4
.L_40:
        /*053c*/ 	.byte	0x04, 0x05
        /*053e*/ 	.short	(.L_42 - .L_41)
.L_41:
        /*0540*/ 	.word	0x00000180
        /*0544*/ 	.word	0x00000001
        /*0548*/ 	.word	0x00000001


	//----- nvinfo : EIATTR_CRS_STACK_SIZE
	.align		4
.L_42:
        /*054c*/ 	.byte	0x04, 0x1e
        /*054e*/ 	.short	(.L_44 - .L_43)
.L_43:
        /*0550*/ 	.word	0x00000000


	//----- nvinfo : EIATTR_CBANK_PARAM_SIZE
	.align		4
.L_44:
        /*0554*/ 	.byte	0x03, 0x19
        /*0556*/ 	.short	0x0770


	//----- nvinfo : EIATTR_PARAM_CBANK
	.align		4
        /*0558*/ 	.byte	0x04, 0x0a
        /*055a*/ 	.short	(.L_46 - .L_45)
	.align		4
.L_45:
        /*055c*/ 	.word	index@(.nv.constant0._ZN7cutlass13device_kernelINS_4gemm6kernel13GemmUniversalIN4cute5tupleIJiiiiEEENS1_10collective13CollectiveMmaINS1_34MainloopSm90TmaGmmaWarpSpecializedILi4ENS5_IJNS4_1CILi1EEESB_SB_EEENS1_35KernelTmaWarpSpecializedCooperativeEEENS5_IJNSA_ILi256EEENSA_ILi64EEESG_EEENS_10bfloat16_tENS5_IJlSB_lEEESI_SJ_NS4_8TiledMMAINS4_8MMA_AtomIJNS4_4SM904GMMA27MMA_64x64x16_F32BF16BF16_SSILNSN_5MajorE0ELSP_0ELNSN_7ScaleInE1ELSQ_1EEEEEENS4_6LayoutINS5_IJNSA_ILi2EEESB_SB_EEENS5_IJSB_NSA_ILi0EEESW_EEEEENS5_IJNS4_10UnderscoreESZ_SZ_EEEEENS4_13SM90_TMA_LOADENS4_14ComposedLayoutINS4_7SwizzleILi3ELi4ELi3EEENS4_18smem_ptr_flag_bitsILi16EEENST_INS5_IJNSA_ILi8EEESG_EEENS5_IJSG_SB_EEEEEEEvNS4_8identityES12_S1C_vS1D_EENS_8epilogue10collective18CollectiveEpilogueINS1F_22Sm90TmaWarpSpecializedILi4ELi2ELi16ELb1ELb0EEEJSH_NS5_IJNSA_ILi128EEENSA_ILi32EEEEEESI_SJ_SI_SJ_NS1F_6fusion15FusionCallbacksIS1J_NS1N_17LinCombPerRowBiasISI_fSI_SI_fLi8ELNS_15FloatRoundStyleE2EEESH_S1M_JEEES12_NS13_INS14_ILi2ELi4ELi3EEES17_NST_INS5_IJS18_S1L_EEENS5_IJS1L_SB_EEEEEEENS4_17SM75_U32x4_LDSM_NENS4_14SM90_TMA_STOREES1X_NS4_17SM90_U32x4_STSM_NENS4_9Copy_AtomIJS20_NS_6half_tEEEEvEEEvvEEEEvNT_6ParamsE)
        /*0560*/ 	.short	0x0210
        /*0562*/ 	.short	0x0770


	//----- nvinfo : EIATTR_SW_WAR
	.align		4
.L_46:
        /*0564*/ 	.byte	0x04, 0x36
        /*0566*/ 	.short	(.L_48 - .L_47)
.L_47:
        /*0568*/ 	.word	0x00000008
.L_48:


//--------------------- .nv.callgraph             --------------------------
	.section	.nv.callgraph,"",@"SHT_CUDA_CALLGRAPH"
	.align	4
	.sectionentsize	8
	.align		4
        /*0000*/ 	.word	0x00000000
	.align		4
        /*0004*/ 	.word	0xffffffff
	.align		4
        /*0008*/ 	.word	index@(_ZN7cutlass13device_kernelINS_4gemm6kernel13GemmUniversalIN4cute5tupleIJiiiiEEENS1_10collective13CollectiveMmaINS1_34MainloopSm90TmaGmmaWarpSpecializedILi4ENS5_IJNS4_1CILi1EEESB_SB_EEENS1_35KernelTmaWarpSpecializedCooperativeEEENS5_IJNSA_ILi256EEENSA_ILi64EEESG_EEENS_10bfloat16_tENS5_IJlSB_lEEESI_SJ_NS4_8TiledMMAINS4_8MMA_AtomIJNS4_4SM904GMMA27MMA_64x64x16_F32BF16BF16_SSILNSN_5MajorE0ELSP_0ELNSN_7ScaleInE1ELSQ_1EEEEEENS4_6LayoutINS5_IJNSA_ILi2EEESB_SB_EEENS5_IJSB_NSA_ILi0EEESW_EEEEENS5_IJNS4_10UnderscoreESZ_SZ_EEEEENS4_13SM90_TMA_LOADENS4_14ComposedLayoutINS4_7SwizzleILi3ELi4ELi3EEENS4_18smem_ptr_flag_bitsILi16EEENST_INS5_IJNSA_ILi8EEESG_EEENS5_IJSG_SB_EEEEEEEvNS4_8identityES12_S1C_vS1D_EENS_8epilogue10collective18CollectiveEpilogueINS1F_22Sm90TmaWarpSpecializedILi4ELi2ELi16ELb1ELb0EEEJSH_NS5_IJNSA_ILi128EEENSA_ILi32EEEEEESI_SJ_SI_SJ_NS1F_6fusion15FusionCallbacksIS1J_NS1N_17LinCombPerRowBiasISI_fSI_SI_fLi8ELNS_15FloatRoundStyleE2EEESH_S1M_JEEES12_NS13_INS14_ILi2ELi4ELi3EEES17_NST_INS5_IJS18_S1L_EEENS5_IJS1L_SB_EEEEEEENS4_17SM75_U32x4_LDSM_NENS4_14SM90_TMA_STOREES1X_NS4_17SM90_U32x4_STSM_NENS4_9Copy_AtomIJS20_NS_6half_tEEEEvEEEvvEEEEvNT_6ParamsE)
	.align		4
        /*000c*/ 	.word	index@(__assertfail)
	.align		4
        /*0010*/ 	.word	0x00000000
	.align		4
        /*0014*/ 	.word	0xfffffffe
	.align		4
        /*0018*/ 	.word	0x00000000
	.align		4
        /*001c*/ 	.word	0xfffffffd
	.align		4
        /*0020*/ 	.word	0x00000000
	.align		4
        /*0024*/ 	.word	0xfffffffc


//--------------------- .nv.constant4             --------------------------
	.section	.nv.constant4,"a",@progbits
	.align	8
	.align		8
.nv.constant4:
        /*0000*/ 	.dword	__assertfail
	.align		8
        /*0008*/ 	.dword	__unnamed_1
	.align		8
        /*0010*/ 	.dword	__unnamed_2
	.align		8
        /*0018*/ 	.dword	_ZN39_INTERNAL_89115c39_4_k_cu_b5542d38_27914cuda3std3__45__cpo5beginE
	.align		8
        /*0020*/ 	.dword	_ZN39_INTERNAL_89115c39_4_k_cu_b5542d38_27914cuda3std3__45__cpo3endE
	.align		8
        /*0028*/ 	.dword	_ZN39_INTERNAL_89115c39_4_k_cu_b5542d38_27914cuda3std3__45__cpo6cbeginE
	.align		8
        /*0030*/ 	.dword	_ZN39_INTERNAL_89115c39_4_k_cu_b5542d38_27914cuda3std3__45__cpo4cendE
	.align		8
        /*0038*/ 	.dword	_ZN39_INTERNAL_89115c39_4_k_cu_b5542d38_27914cuda3std3__441_GLOBAL__N__89115c39_4_k_cu_b5542d38_27916ignoreE
	.align		8
        /*0040*/ 	.dword	_ZN39_INTERNAL_89115c39_4_k_cu_b5542d38_27914cuda3std3__419piecewise_constructE
	.align		8
        /*0048*/ 	.dword	_ZN39_INTERNAL_89115c39_4_k_cu_b5542d38_27914cuda3std3__48in_placeE
	.align		8
        /*0050*/ 	.dword	_ZN39_INTERNAL_89115c39_4_k_cu_b5542d38_27914cuda3std6ranges3__45__cpo4swapE
	.align		8
        /*0058*/ 	.dword	_ZN39_INTERNAL_89115c39_4_k_cu_b5542d38_27914cuda3std6ranges3__45__cpo9iter_moveE
	.align		8
        /*0060*/ 	.dword	_ZN39_INTERNAL_89115c39_4_k_cu_b5542d38_27914cute7productE
	.align		8
        /*0068*/ 	.dword	_ZN39_INTERNAL_89115c39_4_k_cu_b5542d38_27914cute1_E
	.align		8
        /*0070*/ 	.dword	$str$22
	.align		8
        /*0078*/ 	.dword	$str$23
	.align		8
        /*0080*/ 	.dword	$str$26
	.align		8
        /*0088*/ 	.dword	$str$27


//--------------------- .text._ZN7cutlass13device_kernelINS_4gemm6kernel13GemmUniversalIN4cute5tupleIJiiiiEEENS1_10collective13CollectiveMmaINS1_34MainloopSm90TmaGmmaWarpSpecializedILi4ENS5_IJNS4_1CILi1EEESB_SB_EEENS1_35KernelTmaWarpSpecializedCooperativeEEENS5_IJNSA_ILi256EEENSA_ILi64EEESG_EEENS_10bfloat16_tENS5_IJlSB_lEEESI_SJ_NS4_8TiledMMAINS4_8MMA_AtomIJNS4_4SM904GMMA27MMA_64x64x16_F32BF16BF16_SSILNSN_5MajorE0ELSP_0ELNSN_7ScaleInE1ELSQ_1EEEEEENS4_6LayoutINS5_IJNSA_ILi2EEESB_SB_EEENS5_IJSB_NSA_ILi0EEESW_EEEEENS5_IJNS4_10UnderscoreESZ_SZ_EEEEENS4_13SM90_TMA_LOADENS4_14ComposedLayoutINS4_7SwizzleILi3ELi4ELi3EEENS4_18smem_ptr_flag_bitsILi16EEENST_INS5_IJNSA_ILi8EEESG_EEENS5_IJSG_SB_EEEEEEEvNS4_8identityES12_S1C_vS1D_EENS_8epilogue10collective18CollectiveEpilogueINS1F_22Sm90TmaWarpSpecializedILi4ELi2ELi16ELb1ELb0EEEJSH_NS5_IJNSA_ILi128EEENSA_ILi32EEEEEESI_SJ_SI_SJ_NS1F_6fusion15FusionCallbacksIS1J_NS1N_17LinCombPerRowBiasISI_fSI_SI_fLi8ELNS_15FloatRoundStyleE2EEESH_S1M_JEEES12_NS13_INS14_ILi2ELi4ELi3EEES17_NST_INS5_IJS18_S1L_EEENS5_IJS1L_SB_EEEEEEENS4_17SM75_U32x4_LDSM_NENS4_14SM90_TMA_STOREES1X_NS4_17SM90_U32x4_STSM_NENS4_9Copy_AtomIJS20_NS_6half_tEEEEvEEEvvEEEEvNT_6ParamsE --------------------------
	.section	.text._ZN7cutlass13device_kernelINS_4gemm6kernel13GemmUniversalIN4cute5tupleIJiiiiEEENS1_10collective13CollectiveMmaINS1_34MainloopSm90TmaGmmaWarpSpecializedILi4ENS5_IJNS4_1CILi1EEESB_SB_EEENS1_35KernelTmaWarpSpecializedCooperativeEEENS5_IJNSA_ILi256EEENSA_ILi64EEESG_EEENS_10bfloat16_tENS5_IJlSB_lEEESI_SJ_NS4_8TiledMMAINS4_8MMA_AtomIJNS4_4SM904GMMA27MMA_64x64x16_F32BF16BF16_SSILNSN_5MajorE0ELSP_0ELNSN_7ScaleInE1ELSQ_1EEEEEENS4_6LayoutINS5_IJNSA_ILi2EEESB_SB_EEENS5_IJSB_NSA_ILi0EEESW_EEEEENS5_IJNS4_10UnderscoreESZ_SZ_EEEEENS4_13SM90_TMA_LOADENS4_14ComposedLayoutINS4_7SwizzleILi3ELi4ELi3EEENS4_18smem_ptr_flag_bitsILi16EEENST_INS5_IJNSA_ILi8EEESG_EEENS5_IJSG_SB_EEEEEEEvNS4_8identityES12_S1C_vS1D_EENS_8epilogue10collective18CollectiveEpilogueINS1F_22Sm90TmaWarpSpecializedILi4ELi2ELi16ELb1ELb0EEEJSH_NS5_IJNSA_ILi128EEENSA_ILi32EEEEEESI_SJ_SI_SJ_NS1F_6fusion15FusionCallbacksIS1J_NS1N_17LinCombPerRowBiasISI_fSI_SI_fLi8ELNS_15FloatRoundStyleE2EEESH_S1M_JEEES12_NS13_INS14_ILi2ELi4ELi3EEES17_NST_INS5_IJS18_S1L_EEENS5_IJS1L_SB_EEEEEEENS4_17SM75_U32x4_LDSM_NENS4_14SM90_TMA_STOREES1X_NS4_17SM90_U32x4_STSM_NENS4_9Copy_AtomIJS20_NS_6half_tEEEEvEEEvvEEEEvNT_6ParamsE,"ax",@progbits
	.align	128
.text._ZN7cutlass13device_kernelINS_4gemm6kernel13GemmUniversalIN4cute5tupleIJiiiiEEENS1_10collective13CollectiveMmaINS1_34MainloopSm90TmaGmmaWarpSpecializedILi4ENS5_IJNS4_1CILi1EEESB_SB_EEENS1_35KernelTmaWarpSpecializedCooperativeEEENS5_IJNSA_ILi256EEENSA_ILi64EEESG_EEENS_10bfloat16_tENS5_IJlSB_lEEESI_SJ_NS4_8TiledMMAINS4_8MMA_AtomIJNS4_4SM904GMMA27MMA_64x64x16_F32BF16BF16_SSILNSN_5MajorE0ELSP_0ELNSN_7ScaleInE1ELSQ_1EEEEEENS4_6LayoutINS5_IJNSA_ILi2EEESB_SB_EEENS5_IJSB_NSA_ILi0EEESW_EEEEENS5_IJNS4_10UnderscoreESZ_SZ_EEEEENS4_13SM90_TMA_LOADENS4_14ComposedLayoutINS4_7SwizzleILi3ELi4ELi3EEENS4_18smem_ptr_flag_bitsILi16EEENST_INS5_IJNSA_ILi8EEESG_EEENS5_IJSG_SB_EEEEEEEvNS4_8identityES12_S1C_vS1D_EENS_8epilogue10collective18CollectiveEpilogueINS1F_22Sm90TmaWarpSpecializedILi4ELi2ELi16ELb1ELb0EEEJSH_NS5_IJNSA_ILi128EEENSA_ILi32EEEEEESI_SJ_SI_SJ_NS1F_6fusion15FusionCallbacksIS1J_NS1N_17LinCombPerRowBiasISI_fSI_SI_fLi8ELNS_15FloatRoundStyleE2EEESH_S1M_JEEES12_NS13_INS14_ILi2ELi4ELi3EEES17_NST_INS5_IJS18_S1L_EEENS5_IJS1L_SB_EEEEEEENS4_17SM75_U32x4_LDSM_NENS4_14SM90_TMA_STOREES1X_NS4_17SM90_U32x4_STSM_NENS4_9Copy_AtomIJS20_NS_6half_tEEEEvEEEvvEEEEvNT_6ParamsE:
        .type           _ZN7cutlass13device_kernelINS_4gemm6kernel13GemmUniversalIN4cute5tupleIJiiiiEEENS1_10collective13CollectiveMmaINS1_34MainloopSm90TmaGmmaWarpSpecializedILi4ENS5_IJNS4_1CILi1EEESB_SB_EEENS1_35KernelTmaWarpSpecializedCooperativeEEENS5_IJNSA_ILi256EEENSA_ILi64EEESG_EEENS_10bfloat16_tENS5_IJlSB_lEEESI_SJ_NS4_8TiledMMAINS4_8MMA_AtomIJNS4_4SM904GMMA27MMA_64x64x16_F32BF16BF16_SSILNSN_5MajorE0ELSP_0ELNSN_7ScaleInE1ELSQ_1EEEEEENS4_6LayoutINS5_IJNSA_ILi2EEESB_SB_EEENS5_IJSB_NSA_ILi0EEESW_EEEEENS5_IJNS4_10UnderscoreESZ_SZ_EEEEENS4_13SM90_TMA_LOADENS4_14ComposedLayoutINS4_7SwizzleILi3ELi4ELi3EEENS4_18smem_ptr_flag_bitsILi16EEENST_INS5_IJNSA_ILi8EEESG_EEENS5_IJSG_SB_EEEEEEEvNS4_8identityES12_S1C_vS1D_EENS_8epilogue10collective18CollectiveEpilogueINS1F_22Sm90TmaWarpSpecializedILi4ELi2ELi16ELb1ELb0EEEJSH_NS5_IJNSA_ILi128EEENSA_ILi32EEEEEESI_SJ_SI_SJ_NS1F_6fusion15FusionCallbacksIS1J_NS1N_17LinCombPerRowBiasISI_fSI_SI_fLi8ELNS_15FloatRoundStyleE2EEESH_S1M_JEEES12_NS13_INS14_ILi2ELi4ELi3EEES17_NST_INS5_IJS18_S1L_EEENS5_IJS1L_SB_EEEEEEENS4_17SM75_U32x4_LDSM_NENS4_14SM90_TMA_STOREES1X_NS4_17SM90_U32x4_STSM_NENS4_9Copy_AtomIJS20_NS_6half_tEEEEvEEEvvEEEEvNT_6ParamsE,@function
        .size           _ZN7cutlass13device_kernelINS_4gemm6kernel13GemmUniversalIN4cute5tupleIJiiiiEEENS1_10collective13CollectiveMmaINS1_34MainloopSm90TmaGmmaWarpSpecializedILi4ENS5_IJNS4_1CILi1EEESB_SB_EEENS1_35KernelTmaWarpSpecializedCooperativeEEENS5_IJNSA_ILi256EEENSA_ILi64EEESG_EEENS_10bfloat16_tENS5_IJlSB_lEEESI_SJ_NS4_8TiledMMAINS4_8MMA_AtomIJNS4_4SM904GMMA27MMA_64x64x16_F32BF16BF16_SSILNSN_5MajorE0ELSP_0ELNSN_7ScaleInE1ELSQ_1EEEEEENS4_6LayoutINS5_IJNSA_ILi2EEESB_SB_EEENS5_IJSB_NSA_ILi0EEESW_EEEEENS5_IJNS4_10UnderscoreESZ_SZ_EEEEENS4_13SM90_TMA_LOADENS4_14ComposedLayoutINS4_7SwizzleILi3ELi4ELi3EEENS4_18smem_ptr_flag_bitsILi16EEENST_INS5_IJNSA_ILi8EEESG_EEENS5_IJSG_SB_EEEEEEEvNS4_8identityES12_S1C_vS1D_EENS_8epilogue10collective18CollectiveEpilogueINS1F_22Sm90TmaWarpSpecializedILi4ELi2ELi16ELb1ELb0EEEJSH_NS5_IJNSA_ILi128EEENSA_ILi32EEEEEESI_SJ_SI_SJ_NS1F_6fusion15FusionCallbacksIS1J_NS1N_17LinCombPerRowBiasISI_fSI_SI_fLi8ELNS_15FloatRoundStyleE2EEESH_S1M_JEEES12_NS13_INS14_ILi2ELi4ELi3EEES17_NST_INS5_IJS18_S1L_EEENS5_IJS1L_SB_EEEEEEENS4_17SM75_U32x4_LDSM_NENS4_14SM90_TMA_STOREES1X_NS4_17SM90_U32x4_STSM_NENS4_9Copy_AtomIJS20_NS_6half_tEEEEvEEEvvEEEEvNT_6ParamsE,(.L_x_189 - _ZN7cutlass13device_kernelINS_4gemm6kernel13GemmUniversalIN4cute5tupleIJiiiiEEENS1_10collective13CollectiveMmaINS1_34MainloopSm90TmaGmmaWarpSpecializedILi4ENS5_IJNS4_1CILi1EEESB_SB_EEENS1_35KernelTmaWarpSpecializedCooperativeEEENS5_IJNSA_ILi256EEENSA_ILi64EEESG_EEENS_10bfloat16_tENS5_IJlSB_lEEESI_SJ_NS4_8TiledMMAINS4_8MMA_AtomIJNS4_4SM904GMMA27MMA_64x64x16_F32BF16BF16_SSILNSN_5MajorE0ELSP_0ELNSN_7ScaleInE1ELSQ_1EEEEEENS4_6LayoutINS5_IJNSA_ILi2EEESB_SB_EEENS5_IJSB_NSA_ILi0EEESW_EEEEENS5_IJNS4_10UnderscoreESZ_SZ_EEEEENS4_13SM90_TMA_LOADENS4_14ComposedLayoutINS4_7SwizzleILi3ELi4ELi3EEENS4_18smem_ptr_flag_bitsILi16EEENST_INS5_IJNSA_ILi8EEESG_EEENS5_IJSG_SB_EEEEEEEvNS4_8identityES12_S1C_vS1D_EENS_8epilogue10collective18CollectiveEpilogueINS1F_22Sm90TmaWarpSpecializedILi4ELi2ELi16ELb1ELb0EEEJSH_NS5_IJNSA_ILi128EEENSA_ILi32EEEEEESI_SJ_SI_SJ_NS1F_6fusion15FusionCallbacksIS1J_NS1N_17LinCombPerRowBiasISI_fSI_SI_fLi8ELNS_15FloatRoundStyleE2EEESH_S1M_JEEES12_NS13_INS14_ILi2ELi4ELi3EEES17_NST_INS5_IJS18_S1L_EEENS5_IJS1L_SB_EEEEEEENS4_17SM75_U32x4_LDSM_NENS4_14SM90_TMA_STOREES1X_NS4_17SM90_U32x4_STSM_NENS4_9Copy_AtomIJS20_NS_6half_tEEEEvEEEvvEEEEvNT_6ParamsE)
        .other          _ZN7cutlass13device_kernelINS_4gemm6kernel13GemmUniversalIN4cute5tupleIJiiiiEEENS1_10collective13CollectiveMmaINS1_34MainloopSm90TmaGmmaWarpSpecializedILi4ENS5_IJNS4_1CILi1EEESB_SB_EEENS1_35KernelTmaWarpSpecializedCooperativeEEENS5_IJNSA_ILi256EEENSA_ILi64EEESG_EEENS_10bfloat16_tENS5_IJlSB_lEEESI_SJ_NS4_8TiledMMAINS4_8MMA_AtomIJNS4_4SM904GMMA27MMA_64x64x16_F32BF16BF16_SSILNSN_5MajorE0ELSP_0ELNSN_7ScaleInE1ELSQ_1EEEEEENS4_6LayoutINS5_IJNSA_ILi2EEESB_SB_EEENS5_IJSB_NSA_ILi0EEESW_EEEEENS5_IJNS4_10UnderscoreESZ_SZ_EEEEENS4_13SM90_TMA_LOADENS4_14ComposedLayoutINS4_7SwizzleILi3ELi4ELi3EEENS4_18smem_ptr_flag_bitsILi16EEENST_INS5_IJNSA_ILi8EEESG_EEENS5_IJSG_SB_EEEEEEEvNS4_8identityES12_S1C_vS1D_EENS_8epilogue10collective18CollectiveEpilogueINS1F_22Sm90TmaWarpSpecializedILi4ELi2ELi16ELb1ELb0EEEJSH_NS5_IJNSA_ILi128EEENSA_ILi32EEEEEESI_SJ_SI_SJ_NS1F_6fusion15FusionCallbacksIS1J_NS1N_17LinCombPerRowBiasISI_fSI_SI_fLi8ELNS_15FloatRoundStyleE2EEESH_S1M_JEEES12_NS13_INS14_ILi2ELi4ELi3EEES17_NST_INS5_IJS18_S1L_EEENS5_IJS1L_SB_EEEEEEENS4_17SM75_U32x4_LDSM_NENS4_14SM90_TMA_STOREES1X_NS4_17SM90_U32x4_STSM_NENS4_9Copy_AtomIJS20_NS_6half_tEEEEvEEEvvEEEEvNT_6ParamsE,@"STO_CUDA_ENTRY STV_DEFAULT"
_ZN7cutlass13device_kernelINS_4gemm6kernel13GemmUniversalIN4cute5tupleIJiiiiEEENS1_10collective13CollectiveMmaINS1_34MainloopSm90TmaGmmaWarpSpecializedILi4ENS5_IJNS4_1CILi1EEESB_SB_EEENS1_35KernelTmaWarpSpecializedCooperativeEEENS5_IJNSA_ILi256EEENSA_ILi64EEESG_EEENS_10bfloat16_tENS5_IJlSB_lEEESI_SJ_NS4_8TiledMMAINS4_8MMA_AtomIJNS4_4SM904GMMA27MMA_64x64x16_F32BF16BF16_SSILNSN_5MajorE0ELSP_0ELNSN_7ScaleInE1ELSQ_1EEEEEENS4_6LayoutINS5_IJNSA_ILi2EEESB_SB_EEENS5_IJSB_NSA_ILi0EEESW_EEEEENS5_IJNS4_10UnderscoreESZ_SZ_EEEEENS4_13SM90_TMA_LOADENS4_14ComposedLayoutINS4_7SwizzleILi3ELi4ELi3EEENS4_18smem_ptr_flag_bitsILi16EEENST_INS5_IJNSA_ILi8EEESG_EEENS5_IJSG_SB_EEEEEEEvNS4_8identityES12_S1C_vS1D_EENS_8epilogue10collective18CollectiveEpilogueINS1F_22Sm90TmaWarpSpecializedILi4ELi2ELi16ELb1ELb0EEEJSH_NS5_IJNSA_ILi128EEENSA_ILi32EEEEEESI_SJ_SI_SJ_NS1F_6fusion15FusionCallbacksIS1J_NS1N_17LinCombPerRowBiasISI_fSI_SI_fLi8ELNS_15FloatRoundStyleE2EEESH_S1M_JEEES12_NS13_INS14_ILi2ELi4ELi3EEES17_NST_INS5_IJS18_S1L_EEENS5_IJS1L_SB_EEEEEEENS4_17SM75_U32x4_LDSM_NENS4_14SM90_TMA_STOREES1X_NS4_17SM90_U32x4_STSM_NENS4_9Copy_AtomIJS20_NS_6half_tEEEEvEEEvvEEEEvNT_6ParamsE:
[----:B------:R-:W1:Y:S01]  /*0000*/  LDC R1, c[0x0][0x28] ;  /* 0x00000a00ff017b82 */ /* 0x000e620000000800 */
[----:B------:R-:W2:Y:S07]  /*0010*/  S2R R18, SR_TID.X ;  /* 0x0000000000127919 */ /* 0x000eae0000002100 */
[----:B------:R-:W3:Y:S01]  /*0020*/  LDC.64 R4, c[0x0][0x588] ;  /* 0x00016200ff047b82 */ /* 0x000ee20000000a00 */
[----:B------:R-:W-:Y:S01]  /*0030*/  ELECT P0, URZ, PT ;  /* 0x00000000003f782f */ /* 0x000fe20003800000 */
[----:B------:R-:W-:Y:S01]  /*0040*/  BSSY B0, `(.L_x_0) ;  /* 0x0000016000007945 */ /* 0x000fe20003800000 */
[----:B--2---:R-:W-:-:S02]  /*0050*/  SHF.R.U32.HI R11, RZ, 0x5, R18 ;  /* 0x00000005ff0b7819 */ /* 0x004fc40000011612 */
[----:B------:R-:W-:-:S03]  /*0060*/  SHF.R.U32.HI R2, RZ, 0x7, R18 ;  /* 0x00000007ff027819 */ /* 0x000fc60000011612 */
[----:B------:R-:W2:Y:S04]  /*0070*/  SHFL.IDX PT, R0, R11, RZ, 0x1f ;  /* 0x00001fff0b007589 */ /* 0x000ea800000e0000 */
[----:B------:R4:W1:Y:S01]  /*0080*/  SHFL.IDX PT, R9, R2, RZ, 0x1f ;  /* 0x00001fff02097589 */ /* 0x00086200000e0000 */
[----:B--2---:R-:W-:Y:S02]  /*0090*/  ISETP.NE.OR P0, PT, R0, RZ, !P0 ;  /* 0x000000ff0000720c */ /* 0x004fe40004705670 */
[----:B------:R-:W-:-:S11]  /*00a0*/  SHF.R.S32.HI R3, RZ, 0x1f, R0 ;  /* 0x0000001fff037819 */ /* 0x000fd60000011400 */
[----:B-1-34-:R-:W-:Y:S05]  /*00b0*/  @P0 BRA `(.L_x_1) ;  /* 0x0000000000380947 */ /* 0x01afea0003800000 */
[----:B------:R-:W-:Y:S02]  /*00c0*/  ULDC.64 UR4, c[0x0][0x198] ;  /* 0x0000660000047ab9 */ /* 0x000fe40000000a00 */
[----:B------:R-:W-:Y:S02]  /*00d0*/  UIADD3 UR6, UP0, UR4, 0xf0, URZ ;  /* 0x000000f004067890 */ /* 0x000fe4000ff1e03f */
[----:B------:R-:W-:Y:S02]  /*00e0*/  UIADD3 UR8, UP1, UR4, 0x1f0, URZ ;  /* 0x000001f004087890 */ /* 0x000fe4000ff3e03f */
[----:B------:R-:W-:Y:S02]  /*00f0*/  UIADD3 UR10, UP2, UR4, 0x3f0, URZ ;  /* 0x000003f0040a7890 */ /* 0x000fe4000ff5e03f */
[----:B------:R-:W-:Y:S02]  /*0100*/  UIADD3 UR4, UP3, UR4, 0x4f0, URZ ;  /* 0x000004f004047890 */ /* 0x000fe4000ff7e03f */
[----:B------:R-:W-:-:S02]  /*0110*/  UIADD3.X UR7, URZ, UR5, URZ, UP0, !UPT ;  /* 0x000000053f077290 */ /* 0x000fc400087fe43f */
[----:B------:R-:W-:Y:S02]  /*0120*/  UIADD3.X UR9, URZ, UR5, URZ, UP1, !UPT ;  /* 0x000000053f097290 */ /* 0x000fe40008ffe43f */
[----:B------:R-:W-:Y:S02]  /*0130*/  UIADD3.X UR11, URZ, UR5, URZ, UP2, !UPT ;  /* 0x000000053f0b7290 */ /* 0x000fe400097fe43f */
[----:B------:R-:W-:-:S03]  /*0140*/  UIADD3.X UR5, URZ, UR5, URZ, UP3, !UPT ;  /* 0x000000053f057290 */ /* 0x000fc60009ffe43f */
[----:B------:R1:W-:Y:S02]  /*0150*/  UTMACCTL.PF [UR6] ;  /* 0x00000000060079b9 */ /* 0x0003e40008040000 */
[----:B------:R1:W-:Y:S02]  /*0160*/  UTMACCTL.PF [UR8] ;  /* 0x00000000080079b9 */ /* 0x0003e40008040000 */
[----:B------:R1:W-:Y:S02]  /*0170*/  UTMACCTL.PF [UR10] ;  /* 0x000000000a0079b9 */ /* 0x0003e40008040000 */
[----:B------:R1:W-:Y:S02]  /*0180*/  UTMACCTL.PF [UR4] ;  /* 0x00000000040079b9 */ /* 0x0003e40008040000 */
[----:B-1----:R-:W-:Y:S01]  /*0190*/  NOP ;  /* 0x0000000000007918 */ /* 0x002fe20000000000 */
.L_x_1:
[----:B------:R-:W-:Y:S05]  /*01a0*/  BSYNC B0 ;  /* 0x0000000000007941 */ /* 0x000fea0003800000 */
.L_x_0:
[----:B------:R-:W-:Y:S01]  /*01b0*/  ULDC.64 UR4, c[0x0][0x590] ;  /* 0x0001640000047ab9 */ /* 0x000fe20000000a00 */
[----:B------:R-:W-:Y:S01]  /*01c0*/  LEA.HI R3, R3, R0, RZ, 0x2 ;  /* 0x0000000003037211 */ /* 0x000fe200078f10ff */
[----:B------:R-:W-:Y:S01]  /*01d0*/  ULDC.64 UR52, c[0x0][0x208] ;  /* 0x0000820000347ab9 */ /* 0x000fe20000000a00 */
[----:B------:R-:W-:Y:S01]  /*01e0*/  ISETP.NE.U32.AND P1, PT, RZ, UR4, PT ;  /* 0x00000004ff007c0c */ /* 0x000fe2000bf25070 */
[----:B------:R-:W-:Y:S01]  /*01f0*/  IMAD.MOV.U32 R6, RZ, RZ, R4 ;  /* 0x000000ffff067224 */ /* 0x000fe200078e0004 */
[----:B------:R-:W-:Y:S01]  /*0200*/  LOP3.LUT R3, R3, 0xfffffffc, RZ, 0xc0, !PT ;  /* 0xfffffffc03037812 */ /* 0x000fe200078ec0ff */
[----:B------:R-:W-:Y:S01]  /*0210*/  IMAD.MOV.U32 R7, RZ, RZ, R5 ;  /* 0x000000ffff077224 */ /* 0x000fe200078e0005 */
[----:B------:R-:W-:Y:S02]  /*0220*/  ISETP.NE.AND.EX P2, PT, RZ, UR5, PT, P1 ;  /* 0x00000005ff007c0c */ /* 0x000fe4000bf45310 */
[----:B------:R-:W-:Y:S01]  /*0230*/  PRMT R2, RZ, 0x7610, R2 ;  /* 0x00007610ff027816 */ /* 0x000fe20000000002 */
[----:B------:R-:W-:-:S10]  /*0240*/  IMAD.IADD R0, R0, 0x1, -R3 ;  /* 0x0000000100007824 */ /* 0x000fd400078e0a03 */
[----:B------:R-:W-:Y:S05]  /*0250*/  @P2 BRA `(.L_x_2) ;  /* 0x0000000000302947 */ /* 0x000fea0003800000 */
[----:B------:R-:W-:Y:S02]  /*0260*/  ULDC.64 UR6, c[0x0][0x588] ;  /* 0x0001620000067ab9 */ /* 0x000fe40000000a00 */
[----:B------:R-:W-:-:S04]  /*0270*/  ISETP.NE.U32.AND P0, PT, RZ, UR6, PT ;  /* 0x00000006ff007c0c */ /* 0x000fc8000bf05070 */
[----:B------:R-:W-:-:S13]  /*0280*/  ISETP.NE.AND.EX P0, PT, RZ, UR7, PT, P0 ;  /* 0x00000007ff007c0c */ /* 0x000fda000bf05300 */
[----:B------:R-:W-:Y:S05]  /*0290*/  @!P0 BRA `(.L_x_3) ;  /* 0x0000000000108947 */ /* 0x000fea0003800000 */
[----:B------:R-:W2:Y:S02]  /*02a0*/  LDG.E R2, desc[UR52][R6.64] ;  /* 0x0000003406027981 */ /* 0x000ea4000c1e1900 */
[----:B--2---:R-:W-:Y:S01]  /*02b0*/  FSETP.NEU.AND P3, PT, R2, RZ, PT ;  /* 0x000000ff0200720b */ /* 0x004fe20003f6d000 */
[----:B------:R-:W-:Y:S01]  /*02c0*/  IMAD.MOV.U32 R2, RZ, RZ, 0x1 ;  /* 0x00000001ff027424 */ /* 0x000fe200078e00ff */
[----:B------:R-:W-:Y:S11]  /*02d0*/  BRA `(.L_x_2) ;  /* 0x0000000000107947 */ /* 0x000ff60003800000 */
.L_x_3:
[----:B------:R-:W-:Y:S01]  /*02e0*/  ULDC UR6, c[0x0][0x580] ;  /* 0x0001600000067ab9 */ /* 0x000fe20000000800 */
[----:B------:R-:W-:Y:S01]  /*02f0*/  IMAD.MOV.U32 R2, RZ, RZ, 0x1 ;  /* 0x00000001ff027424 */ /* 0x000fe200078e00ff */
[----:B------:R-:W-:Y:S02]  /*0300*/  FSETP.NEU.AND P3, PT, RZ, UR6, PT ;  /* 0x00000006ff007c0b */ /* 0x000fe4000bf6d000 */
[----:B------:R-:W-:-:S11]  /*0310*/  CS2R R6, SRZ ;  /* 0x0000000000067805 */ /* 0x000fd6000001ff00 */
.L_x_2:
[----:B------:R-:W-:Y:S01]  /*0320*/  ISETP.NE.U32.AND P0, PT, R6, RZ, PT ;  /* 0x000000ff0600720c */ /* 0x000fe20003f05070 */
[----:B------:R-:W-:Y:S01]  /*0330*/  IMAD.MOV.U32 R3, RZ, RZ, 0x1 ;  /* 0x00000001ff037424 */ /* 0x000fe200078e00ff */
[----:B------:R-:W-:Y:S02]  /*0340*/  ISETP.NE.AND.EX P1, PT, RZ, UR5, PT, P1 ;  /* 0x00000005ff007c0c */ /* 0x000fe4000bf25310 */
[----:B------:R-:W-:-:S13]  /*0350*/  ISETP.NE.AND.EX P0, PT, R7, RZ, PT, P0 ;  /* 0x000000ff0700720c */ /* 0x000fda0003f05300 */
[----:B------:R-:W-:Y:S05]  /*0360*/  @P0 BRA P1, `(.L_x_4) ;  /* 0x0000000000300947 */ /* 0x000fea0000800000 */
[----:B------:R-:W-:Y:S02]  /*0370*/  ISETP.NE.U32.AND P1, PT, RZ, UR4, PT ;  /* 0x00000004ff007c0c */ /* 0x000fe4000bf25070 */
[----:B------:R-:W-:Y:S02]  /*0380*/  ISETP.NE.U32.AND P0, PT, R6, RZ, PT ;  /* 0x000000ff0600720c */ /* 0x000fe40003f05070 */
[----:B------:R-:W-:Y:S02]  /*0390*/  ISETP.NE.AND.EX P1, PT, RZ, UR5, PT, P1 ;  /* 0x00000005ff007c0c */ /* 0x000fe4000bf25310 */
[----:B------:R-:W-:Y:S02]  /*03a0*/  PRMT R2, R2, 0x9910, RZ ;  /* 0x0000991002027816 */ /* 0x000fe400000000ff */
[----:B------:R-:W-:Y:S02]  /*03b0*/  ISETP.NE.AND.EX P0, PT, R7, RZ, PT, P0 ;  /* 0x000000ff0700720c */ /* 0x000fe40003f05300 */
[----:B------:R-:W-:-:S02]  /*03c0*/  ISETP.NE.AND P4, PT, R2, RZ, PT ;  /* 0x000000ff0200720c */ /* 0x000fc40003f85270 */
[----:B------:R-:W-:Y:S02]  /*03d0*/  SEL R3, RZ, 0xffffffff, P3 ;  /* 0xffffffffff037807 */ /* 0x000fe40001800000 */
[----:B------:R-:W-:-:S04]  /*03e0*/  SEL R2, RZ, 0xffffffff, P0 ;  /* 0xffffffffff027807 */ /* 0x000fc80000000000 */
[----:B------:R-:W-:-:S04]  /*03f0*/  @P1 SEL R3, R2, R3, !P4 ;  /* 0x0000000302031207 */ /* 0x000fc80006000000 */
[----:B------:R-:W-:-:S04]  /*0400*/  LOP3.LUT R3, R3, 0x1, RZ, 0xc0, !PT ;  /* 0x0000000103037812 */ /* 0x000fc800078ec0ff */
[----:B------:R-:W-:-:S04]  /*0410*/  ISETP.NE.U32.AND P0, PT, R3, 0x1, PT ;  /* 0x000000010300780c */ /* 0x000fc80003f05070 */
[----:B------:R-:W-:-:S09]  /*0420*/  SEL R3, RZ, 0x1, !P0 ;  /* 0x00000001ff037807 */ /* 0x000fd20004000000 */
.L_x_4:
[----:B------:R-:W1:Y:S02]  /*0430*/  SHFL.IDX PT, R2, R11, RZ, 0x1f ;  /* 0x00001fff0b027589 */ /* 0x000e6400000e0000 */
[----:B-1----:R-:W-:-:S13]  /*0440*/  ISETP.NE.AND P0, PT, R2, RZ, PT ;  /* 0x000000ff0200720c */ /* 0x002fda0003f05270 */
[----:B------:R-:W-:Y:S05]  /*0450*/  @P0 BRA `(.L_x_5) ;  /* 0x0000000000580947 */ /* 0x000fea0003800000 */
[----:B------:R-:W1:Y:S01]  /*0460*/  S2UR UR8, SR_CgaCtaId ;  /* 0x00000000000879c3 */ /* 0x000e620000008800 */
[----:B------:R-:W-:Y:S01]  /*0470*/  UMOV UR4, 0x400 ;  /* 0x0000040000047882 */ /* 0x000fe20000000000 */
[----:B------:R-:W-:Y:S01]  /*0480*/  UMOV UR5, 0x1 ;  /* 0x0000000100057882 */ /* 0x000fe20000000000 */
[----:B------:R-:W-:Y:S01]  /*0490*/  UMOV UR6, 0x100 ;  /* 0x0000010000067882 */ /* 0x000fe20000000000 */
[----:B------:R-:W-:Y:S01]  /*04a0*/  ELECT P0, URZ, PT ;  /* 0x00000000003f782f */ /* 0x000fe20003800000 */
[----:B------:R-:W-:-:S04]  /*04b0*/  UIADD3 UR6, -UR6, 0x100000, URZ ;  /* 0x0010000006067890 */ /* 0x000fc8000fffe13f */
[----:B------:R-:W-:Y:S02]  /*04c0*/  USHF.L.U32 UR7, UR6, 0xb, URZ ;  /* 0x0000000b06077899 */ /* 0x000fe4000800063f */
[----:B------:R-:W-:Y:S02]  /*04d0*/  USHF.L.U32 UR6, UR6, 0x1, URZ ;  /* 0x0000000106067899 */ /* 0x000fe4000800063f */
[----:B-1----:R-:W-:Y:S02]  /*04e0*/  ULEA UR8, UR8, UR4, 0x18 ;  /* 0x0000000408087291 */ /* 0x002fe4000f8ec03f */
[----:B------:R-:W-:-:S04]  /*04f0*/  UIADD3 UR4, -UR5, 0x100000, URZ ;  /* 0x0010000005047890 */ /* 0x000fc8000fffe13f */
[----:B------:R-:W-:Y:S02]  /*0500*/  USHF.L.U32 UR5, UR4, 0xb, URZ ;  /* 0x0000000b04057899 */ /* 0x000fe4000800063f */
[----:B------:R-:W-:Y:S01]  /*0510*/  USHF.L.U32 UR4, UR4, 0x1, URZ ;  /* 0x0000000104047899 */ /* 0x000fe2000800063f */
[----:B------:R-:W1:Y:S11]  /*0520*/  FENCE.VIEW.ASYNC.S ;  /* 0x00000000000073c6 */ /* 0x000e760000000000 */
[----:B-1----:R1:W2:Y:S01]  /*0530*/  SYNCS.EXCH.64 URZ, [UR8], UR4 ;  /* 0x00000004083f75b2 */ /* 0x0022a20008000100 */
[----:B------:R1:W3:Y:S01]  /*0540*/  SYNCS.EXCH.64 URZ, [UR8+0x20], UR6 ;  /* 0x00002006083f75b2 */ /* 0x0002e20008000100 */
[----:B------:R1:W4:Y:S01]  /*0550*/  SYNCS.EXCH.64 URZ, [UR8+0x8], UR4 ;  /* 0x00000804083f75b2 */ /* 0x0003220008000100 */
[----:B------:R1:W1:Y:S01]  /*0560*/  SYNCS.EXCH.64 URZ, [UR8+0x28], UR6 ;  /* 0x00002806083f75b2 */ /* 0x0002620008000100 */
[----:B------:R1:W1:Y:S01]  /*0570*/  SYNCS.EXCH.64 URZ, [UR8+0x10], UR4 ;  /* 0x00001004083f75b2 */ /* 0x0002620008000100 */
[----:B------:R1:W1:Y:S01]  /*0580*/  SYNCS.EXCH.64 URZ, [UR8+0x30], UR6 ;  /* 0x00003006083f75b2 */ /* 0x0002620008000100 */
[----:B------:R1:W1:Y:S01]  /*0590*/  SYNCS.EXCH.64 URZ, [UR8+0x18], UR4 ;  /* 0x00001804083f75b2 */ /* 0x0002620008000100 */
[----:B------:R1:W1:Y:S01]  /*05a0*/  SYNCS.EXCH.64 URZ, [UR8+0x38], UR6 ;  /* 0x00003806083f75b2 */ /* 0x0002620008000100 */
[----:B------:R-:W-:Y:S01]  /*05b0*/  NOP ;  /* 0x0000000000007918 */ /* 0x000fe20000000000 */
.L_x_5:
[----:B------:R-:W5:Y:S01]  /*05c0*/  SHFL.IDX PT, R6, R11, RZ, 0x1f ;  /* 0x00001fff0b067589 */ /* 0x000f6200000e0000 */
[----:B------:R-:W1:Y:S01]  /*05d0*/  LDC R2, c[0x0][0x904] ;  /* 0x00024100ff027b82 */ /* 0x000e620000000800 */
[----:B------:R-:W-:Y:S01]  /*05e0*/  NOP ;  /* 0x0000000000007918 */ /* 0x000fe20000000000 */
[----:B-----5:R-:W-:-:S13]  /*05f0*/  ISETP.NE.AND P0, PT, R6, RZ, PT ;  /* 0x000000ff0600720c */ /* 0x020fda0003f05270 */
[----:B------:R-:W-:Y:S05]  /*0600*/  @P0 BRA `(.L_x_6) ;  /* 0x0000000000580947 */ /* 0x000fea0003800000 */
[----:B-1----:R-:W1:Y:S01]  /*0610*/  S2UR UR5, SR_CgaCtaId ;  /* 0x00000000000579c3 */ /* 0x002e620000008800 */
[----:B------:R-:W-:Y:S01]  /*0620*/  UMOV UR4, 0x400 ;  /* 0x0000040000047882 */ /* 0x000fe20000000000 */
[----:B------:R-:W-:Y:S01]  /*0630*/  UMOV UR6, 0x20 ;  /* 0x0000002000067882 */ /* 0x000fe20000000000 */
[----:B------:R-:W-:Y:S01]  /*0640*/  UMOV UR7, 0x100 ;  /* 0x0000010000077882 */ /* 0x000fe20000000000 */
[----:B------:R-:W-:Y:S01]  /*0650*/  ELECT P0, URZ, PT ;  /* 0x00000000003f782f */ /* 0x000fe20003800000 */
[----:B-1----:R-:W-:Y:S02]  /*0660*/  ULEA UR8, UR5, UR4, 0x18 ;  /* 0x0000000405087291 */ /* 0x002fe4000f8ec03f */
[----:B------:R-:W-:-:S04]  /*0670*/  UIADD3 UR4, -UR6, 0x100000, URZ ;  /* 0x0010000006047890 */ /* 0x000fc8000fffe13f */
[----:B------:R-:W-:Y:S02]  /*0680*/  USHF.L.U32 UR5, UR4, 0xb, URZ ;  /* 0x0000000b04057899 */ /* 0x000fe4000800063f */
[----:B------:R-:W-:Y:S02]  /*0690*/  USHF.L.U32 UR4, UR4, 0x1, URZ ;  /* 0x0000000104047899 */ /* 0x000fe4000800063f */
[----:B------:R-:W-:-:S04]  /*06a0*/  UIADD3 UR6, -UR7, 0x100000, URZ ;  /* 0x0010000007067890 */ /* 0x000fc8000fffe13f */
[----:B------:R-:W-:Y:S02]  /*06b0*/  USHF.L.U32 UR7, UR6, 0xb, URZ ;  /* 0x0000000b06077899 */ /* 0x000fe4000800063f */
[----:B------:R-:W-:Y:S01]  /*06c0*/  USHF.L.U32 UR6, UR6, 0x1, URZ ;  /* 0x0000000106067899 */ /* 0x000fe2000800063f */
[----:B------:R-:W1:Y:S03]  /*06d0*/  FENCE.VIEW.ASYNC.S ;  /* 0x00000000000073c6 */ /* 0x000e660000000000 */
[----:B-1----:R1:W1:Y:S08]  /*06e0*/  SYNCS.EXCH.64 URZ, [UR8+0x40], UR4 ;  /* 0x00004004083f75b2 */ /* 0x0022700008000100 */
[----:B------:R1:W1:Y:S01]  /*06f0*/  SYNCS.EXCH.64 URZ, [UR8+0x60], UR6 ;  /* 0x00006006083f75b2 */ /* 0x0002620008000100 */
[----:B------:R1:W1:Y:S01]  /*0700*/  SYNCS.EXCH.64 URZ, [UR8+0x48], UR4 ;  /* 0x00004804083f75b2 */ /* 0x0002620008000100 */
[----:B------:R1:W1:Y:S01]  /*0710*/  SYNCS.EXCH.64 URZ, [UR8+0x68], UR6 ;  /* 0x00006806083f75b2 */ /* 0x0002620008000100 */
[----:B------:R1:W1:Y:S01]  /*0720*/  SYNCS.EXCH.64 URZ, [UR8+0x50], UR4 ;  /* 0x00005004083f75b2 */ /* 0x0002620008000100 */
[----:B------:R1:W1:Y:S01]  /*0730*/  SYNCS.EXCH.64 URZ, [UR8+0x70], UR6 ;  /* 0x00007006083f75b2 */ /* 0x0002620008000100 */
[----:B------:R1:W1:Y:S01]  /*0740*/  SYNCS.EXCH.64 URZ, [UR8+0x58], UR4 ;  /* 0x00005804083f75b2 */ /* 0x0002620008000100 */
[----:B------:R1:W1:Y:S01]  /*0750*/  SYNCS.EXCH.64 URZ, [UR8+0x78], UR6 ;  /* 0x00007806083f75b2 */ /* 0x0002620008000100 */
[----:B------:R-:W-:Y:S01]  /*0760*/  NOP ;  /* 0x0000000000007918 */ /* 0x000fe20000000000 */
.L_x_6:
[----:B------:R-:W5:Y:S01]  /*0770*/  SHFL.IDX PT, R11, R11, RZ, 0x1f ;  /* 0x00001fff0b0b7589 */ /* 0x000f6200000e0000 */
[----:B-1----:R-:W-:Y:S02]  /*0780*/  ISETP.NE.AND P6, PT, R2, 0x1, PT ;  /* 0x000000010200780c */ /* 0x002fe40003fc5270 */
[----:B------:R-:W-:Y:S01]  /*0790*/  ELECT P0, URZ, PT ;  /* 0x00000000003f782f */ /* 0x000fe20003800000 */
[----:B------:R-:W1:Y:S01]  /*07a0*/  S2UR UR36, SR_CgaCtaId ;  /* 0x00000000002479c3 */ /* 0x000e620000008800 */
[----:B------:R-:W2:Y:S01]  /*07b0*/  S2R R6, SR_CTAID.Y ;  /* 0x0000000000067919 */ /* 0x000ea20000002600 */
[----:B------:R-:W-:Y:S01]  /*07c0*/  P2R R7, PR, RZ, 0x40 ;  /* 0x00000040ff077803 */ /* 0x000fe20000000000 */
[----:B------:R-:W-:Y:S01]  /*07d0*/  UMOV UR4, 0x20 ;  /* 0x0000002000047882 */ /* 0x000fe20000000000 */
[C---:B------:R-:W-:Y:S01]  /*07e0*/  ISETP.NE.AND P3, PT, R0.reuse, RZ, PT ;  /* 0x000000ff0000720c */ /* 0x040fe20003f65270 */
[----:B------:R-:W3:Y:S01]  /*07f0*/  S2R R8, SR_CTAID.X ;  /* 0x0000000000087919 */ /* 0x000ee20000002500 */
[----:B------:R-:W-:Y:S01]  /*0800*/  ISETP.NE.AND P4, PT, R9, RZ, PT ;  /* 0x000000ff0900720c */ /* 0x000fe20003f85270 */
[----:B------:R-:W-:Y:S01]  /*0810*/  NOP ;  /* 0x0000000000007918 */ /* 0x000fe20000000000 */
[----:B------:R-:W-:Y:S01]  /*0820*/  UMOV UR37, 0x1 ;  /* 0x0000000100257882 */ /* 0x000fe20000000000 */
[----:B------:R-:W-:Y:S01]  /*0830*/  BSSY B6, `(.L_x_7) ;  /* 0x000079f000067945 */ /* 0x000fe20003800000 */
[----:B------:R-:W3:Y:S08]  /*0840*/  @P6 LDC R17, c[0x0][0x10] ;  /* 0x00000400ff116b82 */ /* 0x000ef00000000800 */
[----:B------:R-:W4:Y:S01]  /*0850*/  @!P6 LDC R7, c[0x0][0xc] ;  /* 0x00000300ff07eb82 */ /* 0x000f220000000800 */
[----:B-----5:R-:W-:Y:S01]  /*0860*/  ISETP.NE.OR P1, PT, R11, RZ, !P0 ;  /* 0x000000ff0b00720c */ /* 0x020fe20004725670 */
[----:B------:R-:W-:Y:S01]  /*0870*/  @P6 IMAD.MOV.U32 R11, RZ, RZ, RZ ;  /* 0x000000ffff0b6224 */ /* 0x000fe200078e00ff */
[----:B------:R-:W-:-:S04]  /*0880*/  ISETP.EQ.OR P0, PT, R0, 0x3, !P3 ;  /* 0x000000030000780c */ /* 0x000fc80005f02670 */
[----:B------:R-:W-:-:S04]  /*0890*/  ISETP.EQ.AND P0, PT, R9, RZ, P0 ;  /* 0x000000ff0900720c */ /* 0x000fc80000702270 */
[----:B------:R-:W-:Y:S01]  /*08a0*/  SEL R22, RZ, 0x1, !P0 ;  /* 0x00000001ff167807 */ /* 0x000fe20004000000 */
[----:B--2---:R-:W-:Y:S02]  /*08b0*/  @P6 IMAD.MOV.U32 R10, RZ, RZ, R6 ;  /* 0x000000ffff0a6224 */ /* 0x004fe400078e0006 */
[----:B------:R-:W-:Y:S01]  /*08c0*/  VOTEU.ALL UP0, P1 ;  /* 0x00000000003f7886 */ /* 0x000fe20000800000 */
[----:B------:R-:W-:Y:S01]  /*08d0*/  VOTEU.ALL UP1, P1 ;  /* 0x00000000003f7886 */ /* 0x000fe20000820000 */
[----:B---3--:R-:W-:-:S03]  /*08e0*/  @P6 IMAD.WIDE.U32 R16, R8, R17, R10 ;  /* 0x0000001108106225 */ /* 0x008fc600078e000a */
[----:B------:R-:W-:Y:S01]  /*08f0*/  @!UP0 UMOV UR6, 0x400 ;  /* 0x0000040000068882 */ /* 0x000fe20000000000 */
[----:B------:R-:W-:-:S04]  /*0900*/  @!UP0 UIADD3 UR4, -UR4, 0x100000, URZ ;  /* 0x0010000004048890 */ /* 0x000fc8000fffe13f */
[----:B------:R-:W-:Y:S02]  /*0910*/  @!UP0 USHF.L.U32 UR5, UR4, 0xb, URZ ;  /* 0x0000000b04058899 */ /* 0x000fe4000800063f */
[----:B------:R-:W-:Y:S01]  /*0920*/  @!UP0 USHF.L.U32 UR4, UR4, 0x1, URZ ;  /* 0x0000000104048899 */ /* 0x000fe2000800063f */
[----:B------:R-:W-:Y:S01]  /*0930*/  @P6 IMAD.MOV.U32 R11, RZ, RZ, RZ ;  /* 0x000000ffff0b6224 */ /* 0x000fe200078e00ff */
[----:B-1----:R-:W-:Y:S01]  /*0940*/  @!UP0 ULEA UR8, UR36, UR6, 0x18 ;  /* 0x0000000624088291 */ /* 0x002fe2000f8ec03f */
[----:B------:R-:W-:Y:S01]  /*0950*/  @!P6 IMAD.MOV.U32 R10, RZ, RZ, R6 ;  /* 0x000000ffff0ae224 */ /* 0x000fe200078e0006 */
[----:B------:R-:W-:Y:S01]  /*0960*/  VOTEU.ALL UP0, P1 ;  /* 0x00000000003f7886 */ /* 0x000fe20000800000 */
[----:B------:R-:W-:Y:S01]  /*0970*/  ULDC UR6, c[0x0][0xc] ;  /* 0x0000030000067ab9 */ /* 0x000fe20000000800 */
[----:B------:R-:W-:Y:S01]  /*0980*/  ULDC UR7, c[0x0][0x10] ;  /* 0x0000040000077ab9 */ /* 0x000fe20000000800 */
[----:B------:R-:W-:Y:S01]  /*0990*/  @P6 IADD3 R17, R17, R11, RZ ;  /* 0x0000000b11116210 */ /* 0x000fe20007ffe0ff */
[----:B------:R-:W-:Y:S01]  /*09a0*/  VIADD R11, R9, 0xffffffff ;  /* 0xffffffff090b7836 */ /* 0x000fe20000000000 */
[----:B------:R-:W-:Y:S01]  /*09b0*/  ISETP.EQ.AND P1, PT, R0, 0x2, !P4 ;  /* 0x000000020000780c */ /* 0x000fe20006722270 */
[----:B------:R-:W-:-:S03]  /*09c0*/  IMAD.MOV.U32 R9, RZ, RZ, RZ ;  /* 0x000000ffff097224 */ /* 0x000fc600078e00ff */
[----:B------:R-:W-:Y:S01]  /*09d0*/  ISETP.GE.U32.AND P5, PT, R11, 0x2, PT ;  /* 0x000000020b00780c */ /* 0x000fe20003fa6070 */
[----:B------:R-:W1:Y:S02]  /*09e0*/  FENCE.VIEW.ASYNC.S ;  /* 0x00000000000073c6 */ /* 0x000e640000000000 */
[----:B-1----:R-:W1:Y:S01]  /*09f0*/  @!UP0 SYNCS.EXCH.64 URZ, [UR8+0x80], UR4 ;  /* 0x00008004083f85b2 */ /* 0x002e620008000100 */
[----:B----4-:R-:W-:Y:S01]  /*0a00*/  @!P6 IMAD.WIDE.U32 R6, R7, R10, R8 ;  /* 0x0000000a0706e225 */ /* 0x010fe200078e0008 */
[----:B------:R-:W-:Y:S02]  /*0a10*/  SEL R19, RZ, 0x1, !P1 ;  /* 0x00000001ff137807 */ /* 0x000fe40004800000 */
[----:B------:R-:W-:Y:S01]  /*0a20*/  SEL R22, R22, 0x2, P5 ;  /* 0x0000000216167807 */ /* 0x000fe20002800000 */
[----:B------:R-:W-:Y:S01]  /*0a30*/  @!P6 IMAD.MOV.U32 R16, RZ, RZ, R6 ;  /* 0x000000ffff10e224 */ /* 0x000fe200078e0006 */
[----:B------:R-:W-:Y:S01]  /*0a40*/  SEL R19, R19, 0x2, P5 ;  /* 0x0000000213137807 */ /* 0x000fe20002800000 */
[----:B------:R-:W-:Y:S01]  /*0a50*/  @!P6 IMAD.MOV.U32 R17, RZ, RZ, R7 ;  /* 0x000000ffff11e224 */ /* 0x000fe200078e0007 */
[----:B------:R2:W1:Y:S01]  /*0a60*/  @!UP1 SYNCS.EXCH.64 URZ, [UR8+0x88], UR4 ;  /* 0x00008804083f95b2 */ /* 0x0004620008000100 */
[----:B------:R-:W-:Y:S01]  /*0a70*/  NOP ;  /* 0x0000000000007918 */ /* 0x000fe20000000000 */
[----:B--2---:R-:W-:-:S03]  /*0a80*/  UIMAD.WIDE.U32 UR4, UR6, UR7, URZ ;  /* 0x00000007060472a5 */ /* 0x004fc6000f8e003f */
[----:B------:R-:W-:Y:S02]  /*0a90*/  ULDC UR6, c[0x0][0x14] ;  /* 0x0000050000067ab9 */ /* 0x000fe40000000800 */
[----:B------:R-:W-:Y:S02]  /*0aa0*/  UIMAD.WIDE.U32 UR40, UR4, UR6, URZ ;  /* 0x00000006042872a5 */ /* 0x000fe4000f8e003f */
[----:B------:R-:W-:-:S04]  /*0ab0*/  UIMAD UR38, UR5, UR6, URZ ;  /* 0x00000006052672a4 */ /* 0x000fc8000f8e023f */
[----:B------:R-:W-:Y:S01]  /*0ac0*/  UIADD3 UR38, UR41, UR38, URZ ;  /* 0x0000002629267290 */ /* 0x000fe2000fffe03f */
[----:B-1----:R-:W-:Y:S06]  /*0ad0*/  BAR.SYNC.DEFER_BLOCKING 0x0 ;  /* 0x0000000000007b1d */ /* 0x002fec0000010000 */
[----:B------:R-:W-:Y:S05]  /*0ae0*/  @!P4 BRA `(.L_x_8) ;  /* 0x0000004c00b4c947 */ /* 0x000fea0003800000 */
[----:B------:R-:W-:-:S13]  /*0af0*/  ISETP.GT.U32.AND P0, PT, R11, 0x1, PT ;  /* 0x000000010b00780c */ /* 0x000fda0003f04070 */
[----:B------:R-:W-:Y:S05]  /*0b00*/  @P0 BRA `(.L_x_9) ;  /* 0x0000007400c40947 */ /* 0x000fea0003800000 */
[----:B------:R-:W-:Y:S01]  /*0b10*/  ULDC.64 UR4, c[0x0][0x8f8] ;  /* 0x00023e0000047ab9 */ /* 0x000fe20000000a00 */
[----:B------:R-:W-:Y:S01]  /*0b20*/  UMOV UR47, 0xffffffff ;  /* 0xffffffff002f7882 */ /* 0x000fe20000000000 */
[----:B------:R-:W-:Y:S01]  /*0b30*/  ISETP.GE.U32.AND P0, PT, R16, UR4, PT ;  /* 0x0000000410007c0c */ /* 0x000fe2000bf06070 */
[----:B------:R-:W-:Y:S01]  /*0b40*/  IMAD.MOV.U32 R95, RZ, RZ, -0x1 ;  /* 0xffffffffff5f7424 */ /* 0x000fe200078e00ff */
[----:B------:R-:W-:Y:S01]  /*0b50*/  PRMT R88, RZ, 0x7610, R88 ;  /* 0x00007610ff587816 */ /* 0x000fe20000000058 */
[----:B------:R-:W-:Y:S01]  /*0b60*/  IMAD.MOV.U32 R97, RZ, RZ, -0x1 ;  /* 0xffffffffff617424 */ /* 0x000fe200078e00ff */
[----:B------:R-:W-:Y:S02]  /*0b70*/  ISETP.GE.U32.AND.EX P0, PT, R17, UR5, PT, P0 ;  /* 0x0000000511007c0c */ /* 0x000fe4000bf06100 */
[----:B------:R-:W-:-:S11]  /*0b80*/  PRMT R0, RZ, 0x7610, R0 ;  /* 0x00007610ff007816 */ /* 0x000fd60000000000 */
[----:B------:R-:W-:Y:S05]  /*0b90*/  @P0 BRA `(.L_x_10) ;  /* 0x0000000400580947 */ /* 0x000fea0003800000 */
[----:B------:R-:W1:Y:S01]  /*0ba0*/  LDC.64 R14, c[0x0][0x8d0] ;  /* 0x00023400ff0e7b82 */ /* 0x000e620000000a00 */
[----:B------:R-:W-:Y:S02]  /*0bb0*/  IMAD.MOV.U32 R4, RZ, RZ, R16 ;  /* 0x000000ffff047224 */ /* 0x000fe400078e0010 */
[----:B------:R-:W-:-:S05]  /*0bc0*/  IMAD.MOV.U32 R5, RZ, RZ, R17 ;  /* 0x000000ffff057224 */ /* 0x000fca00078e0011 */
[----:B------:R-:W2:Y:S08]  /*0bd0*/  LDC R0, c[0x0][0x8d8] ;  /* 0x00023600ff007b82 */ /* 0x000eb00000000800 */
[----:B------:R-:W3:Y:S01]  /*0be0*/  LDC.64 R20, c[0x0][0x8c8] ;  /* 0x00023200ff147b82 */ /* 0x000ee20000000a00 */
[----:B-1----:R-:W-:-:S04]  /*0bf0*/  ISETP.NE.U32.AND P0, PT, R14, RZ, PT ;  /* 0x000000ff0e00720c */ /* 0x002fc80003f05070 */
[----:B------:R-:W-:-:S13]  /*0c00*/  ISETP.NE.AND.EX P0, PT, R15, RZ, PT, P0 ;  /* 0x000000ff0f00720c */ /* 0x000fda0003f05300 */
[----:B--23--:R-:W-:Y:S05]  /*0c10*/  @!P0 BRA `(.L_x_11) ;  /* 0x0000000000288947 */ /* 0x00cfea0003800000 */
[----:B------:R-:W1:Y:S02]  /*0c20*/  LDC R3, c[0x0][0x8dc] ;  /* 0x00023700ff037b82 */ /* 0x000e640000000800 */
[----:B-1----:R-:W-:-:S05]  /*0c30*/  IADD3 R3, P0, R16, R3, RZ ;  /* 0x0000000310037210 */ /* 0x002fca0007f1e0ff */
[----:B------:R-:W-:-:S04]  /*0c40*/  IMAD.X R11, RZ, RZ, R17, P0 ;  /* 0x000000ffff0b7224 */ /* 0x000fc800000e0611 */
[----:B------:R-:W-:-:S04]  /*0c50*/  IMAD.WIDE.U32 R4, R11, R14, RZ ;  /* 0x0000000e0b047225 */ /* 0x000fc800078e00ff */
[----:B------:R-:W-:-:S04]  /*0c60*/  IMAD.WIDE.U32 R6, P0, R3, R15, R4 ;  /* 0x0000000f03067225 */ /* 0x000fc80007800004 */
[----:B------:R-:W-:Y:S01]  /*0c70*/  IMAD.WIDE.U32 R4, R3, R14, RZ ;  /* 0x0000000e03047225 */ /* 0x000fe200078e00ff */
[----:B------:R-:W-:-:S03]  /*0c80*/  MOV R12, R7 ;  /* 0x00000007000c7202 */ /* 0x000fc60000000f00 */
[----:B------:R-:W-:Y:S01]  /*0c90*/  IMAD.X R13, RZ, RZ, RZ, P0 ;  /* 0x000000ffff0d7224 */ /* 0x000fe200000e06ff */
[----:B------:R-:W-:-:S05]  /*0ca0*/  IADD3 RZ, P0, R5, R6, RZ ;  /* 0x0000000605ff7210 */ /* 0x000fca0007f1e0ff */
[----:B------:R-:W-:-:S08]  /*0cb0*/  IMAD.WIDE.U32.X R4, R11, R15, R12, P0 ;  /* 0x0000000f0b047225 */ /* 0x000fd000000e040c */
.L_x_11:
[-CC-:B------:R-:W-:Y:S01]  /*0cc0*/  SHF.R.U64 R27, R4, R0.reuse, R5.reuse ;  /* 0x00000000041b7219 */ /* 0x180fe20000001205 */
[----:B------:R-:W1:Y:S01]  /*0cd0*/  LDC.64 R24, c[0x0][0x8e8] ;  /* 0x00023a00ff187b82 */ /* 0x000e620000000a00 */
[----:B------:R-:W-:Y:S01]  /*0ce0*/  SHF.R.U32.HI R0, RZ, R0, R5 ;  /* 0x00000000ff007219 */ /* 0x000fe20000011605 */
[----:B------:R-:W-:Y:S01]  /*0cf0*/  ULDC UR4, c[0x0][0x150] ;  /* 0x0000540000047ab9 */ /* 0x000fe20000000800 */
[----:B------:R-:W-:-:S05]  /*0d00*/  IADD3 R3, P0, RZ, -R27, RZ ;  /* 0x8000001bff037210 */ /* 0x000fca0007f1e0ff */
[----:B------:R-:W-:Y:S01]  /*0d10*/  IMAD.X R5, RZ, RZ, ~R0, P0 ;  /* 0x000000ffff057224 */ /* 0x000fe200000e0e00 */
[----:B------:R-:W2:Y:S03]  /*0d20*/  LDC R6, c[0x0][0x8c0] ;  /* 0x00023000ff067b82 */ /* 0x000ea60000000800 */
[-C--:B------:R-:W-:Y:S02]  /*0d30*/  IMAD R0, R5, R20.reuse, RZ ;  /* 0x0000001405007224 */ /* 0x080fe400078e02ff */
[----:B------:R-:W-:-:S03]  /*0d40*/  IMAD.WIDE.U32 R4, R3, R20, R16 ;  /* 0x0000001403047225 */ /* 0x000fc600078e0010 */
[----:B------:R-:W3:Y:S01]  /*0d50*/  LDC R14, c[0x0][0x8b0] ;  /* 0x00022c00ff0e7b82 */ /* 0x000ee20000000800 */
[----:B------:R-:W-:Y:S01]  /*0d60*/  IMAD R3, R3, R21, R0 ;  /* 0x0000001503037224 */ /* 0x000fe200078e0200 */
[----:B------:R-:W-:-:S03]  /*0d70*/  I2FP.F32.U32 R0, R8 ;  /* 0x0000000800007245 */ /* 0x000fc60000201000 */
[----:B------:R-:W-:Y:S02]  /*0d80*/  IMAD.IADD R5, R5, 0x1, R3 ;  /* 0x0000000105057824 */ /* 0x000fe400078e0203 */
[----:B------:R-:W-:Y:S01]  /*0d90*/  FMUL R0, R0, UR4 ;  /* 0x0000000400007c20 */ /* 0x000fe20008400000 */
[----:B------:R-:W4:Y:S01]  /*0da0*/  LDC R3, c[0x0][0x144] ;  /* 0x00005100ff037b82 */ /* 0x000f220000000800 */
[----:B-1----:R-:W-:Y:S01]  /*0db0*/  ISETP.NE.U32.AND P0, PT, R24, RZ, PT ;  /* 0x000000ff1800720c */ /* 0x002fe20003f05070 */
[----:B------:R-:W-:-:S03]  /*0dc0*/  ULDC UR4, c[0x0][0x154] ;  /* 0x0000550000047ab9 */ /* 0x000fc60000000800 */
[----:B------:R-:W1:Y:S01]  /*0dd0*/  F2I.U32.TRUNC.NTZ R0, R0 ;  /* 0x0000000000007305 */ /* 0x000e62000020f000 */
[----:B------:R-:W-:Y:S02]  /*0de0*/  ISETP.NE.AND.EX P0, PT, R25, RZ, PT, P0 ;  /* 0x000000ff1900720c */ /* 0x000fe40003f05300 */
[----:B------:R-:W4:Y:S01]  /*0df0*/  LDC R13, c[0x0][0x148] ;  /* 0x00005200ff0d7b82 */ /* 0x000f220000000800 */
[-CC-:B--2---:R-:W-:Y:S02]  /*0e00*/  SHF.R.U64 R12, R4, R6.reuse, R5.reuse ;  /* 0x00000006040c7219 */ /* 0x184fe40000001205 */
[----:B------:R-:W-:Y:S01]  /*0e10*/  SHF.R.U32.HI R5, RZ, R6, R5 ;  /* 0x00000006ff057219 */ /* 0x000fe20000011605 */
[----:B------:R-:W-:Y:S01]  /*0e20*/  IMAD.MOV.U32 R6, RZ, RZ, -0x1 ;  /* 0xffffffffff067424 */ /* 0x000fe200078e00ff */
[----:B------:R-:W-:-:S03]  /*0e30*/  I2FP.F32.U32 R4, R10 ;  /* 0x0000000a00047245 */ /* 0x000fc60000201000 */
[----:B------:R-:W2:Y:S01]  /*0e40*/  LDC R20, c[0x0][0x8a8] ;  /* 0x00022a00ff147b82 */ /* 0x000ea20000000800 */
[-CC-:B---3--:R-:W-:Y:S01]  /*0e50*/  SHF.R.U64 R28, R12, R14.reuse, R5.reuse ;  /* 0x0000000e0c1c7219 */ /* 0x188fe20000001205 */
[----:B------:R-:W-:Y:S01]  /*0e60*/  FMUL R4, R4, UR4 ;  /* 0x0000000404047c20 */ /* 0x000fe20008400000 */
[----:B------:R-:W-:Y:S01]  /*0e70*/  SHF.R.U32.HI R5, RZ, R14, R5 ;  /* 0x0000000eff057219 */ /* 0x000fe20000011605 */
[----:B-1----:R-:W-:Y:S01]  /*0e80*/  IMAD.MOV R0, RZ, RZ, -R0 ;  /* 0x000000ffff007224 */ /* 0x002fe200078e0a00 */
[----:B------:R-:W-:Y:S01]  /*0e90*/  ULDC UR4, c[0x0][0x900] ;  /* 0x0002400000047ab9 */ /* 0x000fe20000000800 */
[----:B------:R1:W3:Y:S01]  /*0ea0*/  F2I.U32.TRUNC.NTZ R11, R4 ;  /* 0x00000004000b7305 */ /* 0x0002e2000020f000 */
[--C-:B------:R-:W-:Y:S01]  /*0eb0*/  SHF.R.U64 R14, R28, UR4, R5.reuse ;  /* 0x000000041c0e7c19 */ /* 0x100fe20008001205 */
[----:B------:R-:W2:Y:S01]  /*0ec0*/  LDC R21, c[0x0][0x8f0] ;  /* 0x00023c00ff157b82 */ /* 0x000ea20000000800 */
[----:B----4-:R-:W-:Y:S01]  /*0ed0*/  IMAD R0, R3, R0, R8 ;  /* 0x0000000003007224 */ /* 0x010fe200078e0208 */
[----:B------:R-:W-:-:S02]  /*0ee0*/  SHF.R.U32.HI R5, RZ, UR4, R5 ;  /* 0x00000004ff057c19 */ /* 0x000fc40008011605 */
[----:B------:R-:W-:Y:S01]  /*0ef0*/  SHF.L.U32 R3, R6, UR4, RZ ;  /* 0x0000000406037c19 */ /* 0x000fe200080006ff */
[----:B-1----:R-:W-:-:S03]  /*0f00*/  IMAD.MOV.U32 R4, RZ, RZ, R14 ;  /* 0x000000ffff047224 */ /* 0x002fc600078e000e */
[----:B------:R-:W1:Y:S08]  /*0f10*/  LDC R23, c[0x0][0x8e0] ;  /* 0x00023800ff177b82 */ /* 0x000e700000000800 */
[----:B------:R-:W4:Y:S01]  /*0f20*/  LDC R26, c[0x0][0x8b8] ;  /* 0x00022e00ff1a7b82 */ /* 0x000f220000000800 */
[----:B---3--:R-:W-:Y:S05]  /*0f30*/  @!P0 BRA `(.L_x_12) ;  /* 0x0000000000288947 */ /* 0x008fea0003800000 */
[----:B------:R-:W3:Y:S02]  /*0f40*/  LDC R9, c[0x0][0x8f4] ;  /* 0x00023d00ff097b82 */ /* 0x000ee40000000800 */
[----:B---3--:R-:W-:-:S05]  /*0f50*/  IADD3 R9, P0, R14, R9, RZ ;  /* 0x000000090e097210 */ /* 0x008fca0007f1e0ff */
[----:B------:R-:W-:-:S04]  /*0f60*/  IMAD.X R15, RZ, RZ, R5, P0 ;  /* 0x000000ffff0f7224 */ /* 0x000fc800000e0605 */
[----:B------:R-:W-:-:S04]  /*0f70*/  IMAD.WIDE.U32 R4, R15, R24, RZ ;  /* 0x000000180f047225 */ /* 0x000fc800078e00ff */
[----:B------:R-:W-:-:S04]  /*0f80*/  IMAD.WIDE.U32 R6, P0, R9, R25, R4 ;  /* 0x0000001909067225 */ /* 0x000fc80007800004 */
[----:B------:R-:W-:-:S04]  /*0f90*/  IMAD.WIDE.U32 R4, R9, R24, RZ ;  /* 0x0000001809047225 */ /* 0x000fc800078e00ff */
[----:B------:R-:W-:Y:S01]  /*0fa0*/  IMAD.X R9, RZ, RZ, RZ, P0 ;  /* 0x000000ffff097224 */ /* 0x000fe200000e06ff */
[----:B------:R-:W-:Y:S01]  /*0fb0*/  IADD3 RZ, P0, R5, R6, RZ ;  /* 0x0000000605ff7210 */ /* 0x000fe20007f1e0ff */
[----:B------:R-:W-:-:S04]  /*0fc0*/  IMAD.MOV.U32 R8, RZ, RZ, R7 ;  /* 0x000000ffff087224 */ /* 0x000fc800078e0007 */
[----:B------:R-:W-:-:S08]  /*0fd0*/  IMAD.WIDE.U32.X R4, R15, R25, R8, P0 ;  /* 0x000000190f047225 */ /* 0x000fd000000e0408 */
.L_x_12:
[----:B------:R-:W-:Y:S01]  /*0fe0*/  LOP3.LUT R3, RZ, R3, RZ, 0x33, !PT ;  /* 0x00000003ff037212 */ /* 0x000fe200078e33ff */
[----:B------:R-:W-:Y:S01]  /*0ff0*/  USHF.L.U32 UR4, UR37, UR4, URZ ;  /* 0x0000000425047299 */ /* 0x000fe2000800063f */
[----:B--2---:R-:W-:Y:S01]  /*1000*/  SHF.R.U64 R4, R4, R21, R5 ;  /* 0x0000001504047219 */ /* 0x004fe20000001205 */
[----:B------:R-:W-:Y:S01]  /*1010*/  VIADD R5, R20, 0xffffffff ;  /* 0xffffffff14057836 */ /* 0x000fe20000000000 */
[----:B------:R-:W-:Y:S01]  /*1020*/  LOP3.LUT R3, R28, R3, RZ, 0xc0, !PT ;  /* 0x000000031c037212 */ /* 0x000fe200078ec0ff */
[----:B------:R-:W-:Y:S01]  /*1030*/  IMAD.MOV R11, RZ, RZ, -R11 ;  /* 0x000000ffff0b7224 */ /* 0x000fe200078e0a0b */
[----:B------:R-:W-:Y:S02]  /*1040*/  IADD3 R6, -R4, RZ, RZ ;  /* 0x000000ff04067210 */ /* 0x000fe40007ffe1ff */
[----:B------:R-:W-:Y:S01]  /*1050*/  LOP3.LUT R5, R12, R5, RZ, 0xc0, !PT ;  /* 0x000000050c057212 */ /* 0x000fe200078ec0ff */
[----:B------:R-:W-:Y:S01]  /*1060*/  IMAD R7, R4, UR4, R3 ;  /* 0x0000000404077c24 */ /* 0x000fe2000f8e0203 */
[----:B------:R-:W-:Y:S01]  /*1070*/  R2UR UR47, R27 ;  /* 0x000000001b2f72ca */ /* 0x000fe200000e0000 */
[----:B------:R-:W-:-:S02]  /*1080*/  @P6 IMAD R0, R13, R11, R10 ;  /* 0x0000000b0d006224 */ /* 0x000fc400078e020a */
[----:B-1----:R-:W-:Y:S02]  /*1090*/  IMAD R3, R6, R23, R14 ;  /* 0x0000001706037224 */ /* 0x002fe400078e020e */
[----:B----4-:R-:W-:Y:S02]  /*10a0*/  IMAD R0, R7, R26, R0 ;  /* 0x0000001a07007224 */ /* 0x010fe400078e0200 */
[----:B------:R-:W-:Y:S02]  /*10b0*/  IMAD R3, R3, R20, R5 ;  /* 0x0000001403037224 */ /* 0x000fe400078e0205 */
[----:B------:R-:W-:-:S03]  /*10c0*/  IMAD.MOV.U32 R4, RZ, RZ, 0x1 ;  /* 0x00000001ff047424 */ /* 0x000fc600078e00ff */
[----:B------:R-:W-:Y:S02]  /*10d0*/  SEL R97, R3, R0, !P6 ;  /* 0x0000000003617207 */ /* 0x000fe40007000000 */
[----:B------:R-:W-:Y:S02]  /*10e0*/  SEL R95, R0, R3, !P6 ;  /* 0x00000003005f7207 */ /* 0x000fe40007000000 */
[----:B------:R-:W-:-:S07]  /*10f0*/  PRMT R0, R4, 0x7610, R0 ;  /* 0x0000761004007816 */ /* 0x000fce0000000000 */
.L_x_10:
[----:B------:R-:W-:-:S08]  /*1100*/  NOP ;  /* 0x0000000000007918 */ /* 0x000fd00000000000 */
[----:B------:R-:W1:Y:S02]  /*1110*/  USETMAXREG.TRY_ALLOC.CTAPOOL UP0, 0xe8 ;  /* 0x000000e8000079c8 */ /* 0x000e640008000600 */
[----:B-1----:R-:W-:-:S13]  /*1120*/  PLOP3.LUT P0, PT, PT, PT, UP0, 0x80, 0x0 ;  /* 0x000000000000781c */ /* 0x002fda0003f0f008 */
[----:B------:R-:W-:Y:S05]  /*1130*/  @!P0 BRA `(.L_x_10) ;  /* 0xfffffffc00f08947 */ /* 0x000fea000383ffff */
[----:B------:R-:W-:Y:S02]  /*1140*/  ULDC.64 UR4, c[0x0][0x590] ;  /* 0x0001640000047ab9 */ /* 0x000fe40000000a00 */
[----:B------:R-:W-:Y:S02]  /*1150*/  IMAD.U32 R101, RZ, RZ, UR4 ;  /* 0x00000004ff657e24 */ /* 0x000fe4000f8e00ff */
[----:B------:R-:W-:-:S03]  /*1160*/  IMAD.U32 R103, RZ, RZ, UR5 ;  /* 0x00000005ff677e24 */ /* 0x000fc6000f8e00ff */
[----:B------:R-:W-:-:S04]  /*1170*/  ISETP.NE.U32.AND P0, PT, R101, RZ, PT ;  /* 0x000000ff6500720c */ /* 0x000fc80003f05070 */
[----:B------:R-:W-:-:S13]  /*1180*/  ISETP.NE.AND.EX P0, PT, R103, RZ, PT, P0 ;  /* 0x000000ff6700720c */ /* 0x000fda0003f05300 */
[----:B------:R-:W-:Y:S05]  /*1190*/  @P0 BRA `(.L_x_13) ;  /* 0x00000000002c0947 */ /* 0x000fea0003800000 */
[----:B------:R-:W-:Y:S02]  /*11a0*/  ULDC.64 UR4, c[0x0][0x588] ;  /* 0x0001620000047ab9 */ /* 0x000fe40000000a00 */
[----:B------:R-:W-:-:S04]  /*11b0*/  ISETP.NE.U32.AND P0, PT, RZ, UR4, PT ;  /* 0x00000004ff007c0c */ /* 0x000fc8000bf05070 */
[----:B------:R-:W-:-:S13]  /*11c0*/  ISETP.NE.AND.EX P0, PT, RZ, UR5, PT, P0 ;  /* 0x00000005ff007c0c */ /* 0x000fda000bf05300 */
[----:B------:R-:W-:Y:S05]  /*11d0*/  @!P0 BRA `(.L_x_14) ;  /* 0x0000000000108947 */ /* 0x000fea0003800000 */
[----:B------:R-:W1:Y:S02]  /*11e0*/  LDC.64 R90, c[0x0][0x588] ;  /* 0x00016200ff5a7b82 */ /* 0x000e640000000a00 */
[----:B-1----:R1:W5:Y:S01]  /*11f0*/  LDG.E R90, desc[UR52][R90.64] ;  /* 0x000000345a5a7981 */ /* 0x002362000c1e1900 */
[----:B------:R-:W-:Y:S01]  /*1200*/  IMAD.MOV.U32 R88, RZ, RZ, 0x1 ;  /* 0x00000001ff587424 */ /* 0x000fe200078e00ff */
[----:B------:R-:W-:Y:S06]  /*1210*/  BRA `(.L_x_13) ;  /* 0x00000000000c7947 */ /* 0x000fec0003800000 */
.L_x_14:
[----:B------:R-:W-:Y:S01]  /*1220*/  ULDC UR4, c[0x0][0x580] ;  /* 0x0001600000047ab9 */ /* 0x000fe20000000800 */
[----:B------:R-:W-:Y:S02]  /*1230*/  IMAD.MOV.U32 R88, RZ, RZ, 0x1 ;  /* 0x00000001ff587424 */ /* 0x000fe400078e00ff */
[----:B------:R-:W-:-:S07]  /*1240*/  IMAD.U32 R90, RZ, RZ, UR4 ;  /* 0x00000004ff5a7e24 */ /* 0x000fce000f8e00ff */
.L_x_13:
[----:B------:R-:W-:Y:S02]  /*1250*/  ULDC.64 UR4, c[0x0][0x5b0] ;  /* 0x00016c0000047ab9 */ /* 0x000fe40000000a00 */
[----:B------:R-:W-:-:S04]  /*1260*/  ISETP.NE.U32.AND P0, PT, RZ, UR4, PT ;  /* 0x00000004ff007c0c */ /* 0x000fc8000bf05070 */
[----:B------:R-:W-:-:S13]  /*1270*/  ISETP.NE.AND.EX P0, PT, RZ, UR5, PT, P0 ;  /* 0x00000005ff007c0c */ /* 0x000fda000bf05300 */
[----:B------:R-:W-:Y:S05]  /*1280*/  @P0 BRA `(.L_x_15) ;  /* 0x0000000000240947 */ /* 0x000fea0003800000 */
[----:B------:R-:W-:Y:S02]  /*1290*/  ULDC.64 UR4, c[0x0][0x5a8] ;  /* 0x00016a0000047ab9 */ /* 0x000fe40000000a00 */
[----:B------:R-:W-:-:S04]  /*12a0*/  ISETP.NE.U32.AND P0, PT, RZ, UR4, PT ;  /* 0x00000004ff007c0c */ /* 0x000fc8000bf05070 */
[----:B------:R-:W-:-:S13]  /*12b0*/  ISETP.NE.AND.EX P0, PT, RZ, UR5, PT, P0 ;  /* 0x00000005ff007c0c */ /* 0x000fda000bf05300 */
[----:B------:R-:W-:Y:S05]  /*12c0*/  @!P0 BRA `(.L_x_16) ;  /* 0x00000000000c8947 */ /* 0x000fea0003800000 */
[----:B------:R-:W1:Y:S02]  /*12d0*/  LDC.64 R4, c[0x0][0x5a8] ;  /* 0x00016a00ff047b82 */ /* 0x000e640000000a00 */
[----:B-1----:R2:W5:Y:S01]  /*12e0*/  LDG.E R91, desc[UR52][R4.64] ;  /* 0x00000034045b7981 */ /* 0x002562000c1e1900 */
[----:B------:R-:W-:Y:S05]  /*12f0*/  BRA `(.L_x_15) ;  /* 0x0000000000087947 */ /* 0x000fea0003800000 */
.L_x_16:
[----:B------:R-:W-:Y:S02]  /*1300*/  ULDC UR4, c[0x0][0x5a0] ;  /* 0x0001680000047ab9 */ /* 0x000fe40000000800 */
[----:B-1----:R-:W-:-:S07]  /*1310*/  IMAD.U32 R91, RZ, RZ, UR4 ;  /* 0x00000004ff5b7e24 */ /* 0x002fce000f8e00ff */
.L_x_15:
[----:B------:R-:W-:Y:S01]  /*1320*/  LOP3.LUT P1, RZ, R0, 0xff, RZ, 0xc0, !PT ;  /* 0x000000ff00ff7812 */ /* 0x000fe2000782c0ff */
[----:B------:R-:W-:Y:S01]  /*1330*/  UMOV UR39, URZ ;  /* 0x0000003f00277c82 */ /* 0x000fe20008000000 */
[----:B------:R-:W-:-:S11]  /*1340*/  PLOP3.LUT P0, PT, PT, PT, PT, 0x80, 0x0 ;  /* 0x000000000000781c */ /* 0x000fd60003f0f070 */
[----:B------:R-:W-:Y:S05]  /*1350*/  @!P1 BRA `(.L_x_17) ;  /* 0x0000004000fc9947 */ /* 0x000fea0003800000 */
[----:B------:R-:W-:Y:S01]  /*1360*/  ULDC UR4, c[0x0][0x28c] ;  /* 0x0000a30000047ab9 */ /* 0x000fe20000000800 */
[----:B------:R-:W-:Y:S01]  /*1370*/  LOP3.LUT R99, R22, 0x1, RZ, 0xfc, !PT ;  /* 0x0000000116637812 */ /* 0x000fe200078efcff */
[----:B------:R-:W-:Y:S01]  /*1380*/  UIADD3 UR4, UR4, 0x3f, URZ ;  /* 0x0000003f04047890 */ /* 0x000fe2000fffe03f */
[----:B------:R-:W-:Y:S01]  /*1390*/  LOP3.LUT R100, R19, 0x1, RZ, 0xfc, !PT ;  /* 0x0000000113647812 */ /* 0x000fe200078efcff */
[----:B------:R-:W-:Y:S01]  /*13a0*/  IMAD.MOV.U32 R89, RZ, RZ, 0x1 ;  /* 0x00000001ff597424 */ /* 0x000fe200078e00ff */
[C---:B------:R-:W-:Y:S01]  /*13b0*/  PRMT R92, R88.reuse, 0x7610, R92 ;  /* 0x00007610585c7816 */ /* 0x040fe2000000005c */
[----:B------:R-:W-:Y:S01]  /*13c0*/  USHF.R.S32.HI UR5, URZ, 0x1f, UR4 ;  /* 0x0000001f3f057899 */ /* 0x000fe20008011404 */
[----:B-----5:R-:W-:Y:S01]  /*13d0*/  IMAD.MOV.U32 R93, RZ, RZ, R90 ;  /* 0x000000ffff5d7224 */ /* 0x020fe200078e005a */
[----:B------:R-:W-:Y:S01]  /*13e0*/  PRMT R94, R88, 0x7610, R94 ;  /* 0x00007610585e7816 */ /* 0x000fe2000000005e */
[----:B------:R-:W-:Y:S01]  /*13f0*/  IMAD.MOV.U32 R96, RZ, RZ, R90 ;  /* 0x000000ffff607224 */ /* 0x000fe200078e005a */
[----:B------:R-:W-:Y:S01]  /*1400*/  ULEA.HI UR5, UR5, UR4, URZ, 0x6 ;  /* 0x0000000405057291 */ /* 0x000fe2000f8f303f */
[----:B------:R-:W-:Y:S01]  /*1410*/  ULDC.64 UR54, c[0x0][0x198] ;  /* 0x0000660000367ab9 */ /* 0x000fe20000000a00 */
[----:B------:R-:W-:Y:S01]  /*1420*/  UMOV UR42, URZ ;  /* 0x0000003f002a7c82 */ /* 0x000fe20008000000 */
[----:B------:R-:W-:Y:S01]  /*1430*/  UMOV UR43, URZ ;  /* 0x0000003f002b7c82 */ /* 0x000fe20008000000 */
[----:B------:R-:W-:Y:S01]  /*1440*/  USHF.R.S32.HI UR49, URZ, 0x6, UR5 ;  /* 0x000000063f317899 */ /* 0x000fe20008011405 */
[----:B------:R-:W-:Y:S01]  /*1450*/  UMOV UR48, URZ ;  /* 0x0000003f00307c82 */ /* 0x000fe20008000000 */
[----:B------:R-:W-:-:S10]  /*1460*/  UMOV UR39, URZ ;  /* 0x0000003f00277c82 */ /* 0x000fd40008000000 */
.L_x_93:
[----:B------:R-:W-:Y:S01]  /*1470*/  LOP3.LUT R0, R18, 0x80, RZ, 0xc0, !PT ;  /* 0x0000008012007812 */ /* 0x000fe200078ec0ff */
[----:B------:R-:W3:Y:S01]  /*1480*/  S2UR UR50, SR_CgaCtaId ;  /* 0x00000000003279c3 */ /* 0x000ee20000008800 */
[----:B------:R-:W-:Y:S02]  /*1490*/  UMOV UR51, 0x400 ;  /* 0x0000040000337882 */ /* 0x000fe40000000000 */
[----:B------:R-:W-:-:S06]  /*14a0*/  SHF.R.U32.HI R0, RZ, 0x7, R0 ;  /* 0x00000007ff007819 */ /* 0x000fcc0000011600 */
[----:B------:R-:W4:Y:S01]  /*14b0*/  SHFL.IDX PT, R0, R0, RZ, 0x1f ;  /* 0x00001fff00007589 */ /* 0x000f2200000e0000 */
[----:B---3--:R-:W-:Y:S01]  /*14c0*/  ULEA UR51, UR50, UR51, 0x18 ;  /* 0x0000003332337291 */ /* 0x008fe2000f8ec03f */
[----:B----4-:R-:W-:-:S13]  /*14d0*/  R2UR UR4, R0 ;  /* 0x00000000000472ca */ /* 0x010fda00000e0000 */
[----:B------:R-:W-:-:S04]  /*14e0*/  ULEA.HI UR5, UR4, UR4, URZ, 0x1 ;  /* 0x0000000404057291 */ /* 0x000fc8000f8f083f */
[----:B------:R-:W-:-:S04]  /*14f0*/  ULOP3.LUT UR5, UR5, 0x7fffe, URZ, 0xc0, !UPT ;  /* 0x0007fffe05057892 */ /* 0x000fc8000f8ec03f */
[----:B------:R-:W-:-:S03]  /*1500*/  UIADD3 UR5, UR4, -UR5, URZ ;  /* 0x8000000504057290 */ /* 0x000fc6000fffe03f */
[----:B------:R-:W-:Y:S01]  /*1510*/  ULDC UR4, c[0x0][0x28c] ;  /* 0x0000a30000047ab9 */ /* 0x000fe20000000800 */
[----:B------:R-:W-:Y:S01]  /*1520*/  ULEA UR5, UR5, UR51, 0xd ;  /* 0x0000003305057291 */ /* 0x000fe2000f8e683f */
[----:B------:R-:W-:-:S03]  /*1530*/  ISETP.LT.AND P0, PT, RZ, UR4, PT ;  /* 0x00000004ff007c0c */ /* 0x000fc6000bf01270 */
[----:B------:R-:W-:-:S04]  /*1540*/  UIADD3 UR5, UR5, 0x8400, URZ ;  /* 0x0000840005057890 */ /* 0x000fc8000fffe03f */
[----:B------:R-:W-:-:S04]  /*1550*/  USHF.R.U32.HI UR5, URZ, 0x4, UR5 ;  /* 0x000000043f057899 */ /* 0x000fc80008011605 */
[----:B------:R-:W-:-:S04]  /*1560*/  ULOP3.LUT UR5, UR5, 0x3fff, URZ, 0xc0, !UPT ;  /* 0x00003fff05057892 */ /* 0x000fc8000f8ec03f */
[----:B------:R-:W-:Y:S01]  /*1570*/  ULOP3.LUT UR44, UR5, 0x10000, URZ, 0xfc, !UPT ;  /* 0x00010000052c7892 */ /* 0x000fe2000f8efc3f */
[----:B--2---:R-:W-:Y:S11]  /*1580*/  @P0 BRA `(.L_x_18) ;  /* 0x0000000000400947 */ /* 0x004ff60003800000 */
[----:B------:R-:W-:Y:S01]  /*1590*/  MOV R0, 0x0 ;  /* 0x0000000000007802 */ /* 0x000fe20000000f00 */
[----:B------:R-:W-:Y:S01]  /*15a0*/  ULDC.64 UR4, c[0x4][0x70] ;  /* 0x01001c0000047ab9 */ /* 0x000fe20000000a00 */
[----:B------:R-:W-:Y:S01]  /*15b0*/  ULDC.64 UR6, c[0x4][0x8] ;  /* 0x0100020000067ab9 */ /* 0x000fe20000000a00 */
[----:B--2---:R-:W-:Y:S01]  /*15c0*/  MOV R4, UR4 ;  /* 0x0000000400047c02 */ /* 0x004fe20008000f00 */
[----:B------:R2:W3:Y:S01]  /*15d0*/  LDC.64 R14, c[0x4][R0] ;  /* 0x01000000000e7b82 */ /* 0x0004e20000000a00 */
[----:B------:R-:W-:Y:S01]  /*15e0*/  IMAD.U32 R5, RZ, RZ, UR5 ;  /* 0x00000005ff057e24 */ /* 0x000fe2000f8e00ff */
[----:B------:R-:W-:Y:S01]  /*15f0*/  ULDC.64 UR4, c[0x4][0x78] ;  /* 0x01001e0000047ab9 */ /* 0x000fe20000000a00 */
[----:B------:R-:W-:Y:S02]  /*1600*/  IMAD.U32 R10, RZ, RZ, UR6 ;  /* 0x00000006ff0a7e24 */ /* 0x000fe4000f8e00ff */
[----:B------:R-:W-:Y:S02]  /*1610*/  IMAD.U32 R6, RZ, RZ, UR4 ;  /* 0x00000004ff067e24 */ /* 0x000fe4000f8e00ff */
[----:B------:R-:W-:-:S02]  /*1620*/  IMAD.U32 R7, RZ, RZ, UR5 ;  /* 0x00000005ff077e24 */ /* 0x000fc4000f8e00ff */
[----:B------:R-:W-:Y:S02]  /*1630*/  IMAD.U32 R11, RZ, RZ, UR7 ;  /* 0x00000007ff0b7e24 */ /* 0x000fe4000f8e00ff */
[----:B------:R-:W-:Y:S02]  /*1640*/  IMAD.MOV.U32 R8, RZ, RZ, 0x1e1 ;  /* 0x000001e1ff087424 */ /* 0x000fe400078e00ff */
[----:B------:R-:W-:Y:S02]  /*1650*/  IMAD.MOV.U32 R12, RZ, RZ, 0x1 ;  /* 0x00000001ff0c7424 */ /* 0x000fe400078e00ff */
[----:B--2---:R-:W-:-:S07]  /*1660*/  IMAD.MOV.U32 R13, RZ, RZ, RZ ;  /* 0x000000ffff0d7224 */ /* 0x004fce00078e00ff */
[----:B------:R-:W-:-:S07]  /*1670*/  LEPC R20, `(.L_x_18) ;  /* 0x000000001014794e */ /* 0x000fce0000000000 */
[----:B-1-3--:R-:W-:Y:S05]  /*1680*/  CALL.ABS.NOINC R14 ;  /* 0x000000000e007343 */ /* 0x00afea0003c00000 */
.L_x_18:
[----:B------:R-:W-:-:S13]  /*1690*/  ISETP.NE.AND P0, PT, R99, 0x3, PT ;  /* 0x000000036300780c */ /* 0x000fda0003f05270 */
[----:B------:R-:W-:Y:S05]  /*16a0*/  @!P0 BRA `(.L_x_19) ;  /* 0x0000000000048947 */ /* 0x000fea0003800000 */
[----:B------:R-:W-:Y:S01]  /*16b0*/  BPT.TRAP 0x1 ;  /* 0x000000040000795c */ /* 0x000fe20000300000 */
.L_x_19:
[----:B------:R-:W-:Y:S02]  /*16c0*/  IMAD.U32 R3, RZ, RZ, UR48 ;  /* 0x00000030ff037e24 */ /* 0x000fe4000f8e00ff */
[----:B------:R-:W-:-:S03]  /*16d0*/  IMAD.U32 R0, RZ, RZ, UR43 ;  /* 0x0000002bff007e24 */ /* 0x000fc6000f8e00ff */
[----:B------:R-:W-:Y:S02]  /*16e0*/  LEA R3, R3, UR51, 0x3 ;  /* 0x0000003303037c11 */ /* 0x000fe4000f8e18ff */
[----:B------:R-:W-:-:S04]  /*16f0*/  SHF.L.U32 R0, R0, 0x1f, RZ ;  /* 0x0000001f00007819 */ /* 0x000fc800000006ff */
[----:B------:R3:W4:Y:S01]  /*1700*/  SYNCS.PHASECHK.TRANS64.TRYWAIT P1, [R3+URZ], R0 ;  /* 0x00000000030075a7 */ /* 0x000722000802017f */
[----:B------:R-:W-:Y:S05]  /*1710*/  @!P0 BRA `(.L_x_20) ;  /* 0x0000000000048947 */ /* 0x000fea0003800000 */
[----:B------:R-:W-:Y:S01]  /*1720*/  BPT.TRAP 0x1 ;  /* 0x000000040000795c */ /* 0x000fe20000300000 */
.L_x_20:
[----:B----4-:R-:W-:Y:S05]  /*1730*/  @P1 BRA `(.L_x_21) ;  /* 0x0000000000081947 */ /* 0x010fea0003800000 */
[----:B------:R-:W4:Y:S02]  /*1740*/  SYNCS.PHASECHK.TRANS64.TRYWAIT P1, [R3+URZ], R0 ;  /* 0x00000000030075a7 */ /* 0x000f24000802017f */
[----:B----4-:R-:W-:Y:S05]  /*1750*/  @!P1 BRA `(.L_x_22) ;  /* 0x0000006800b89947 */ /* 0x010fea0003800000 */
.L_x_21:
[----:B------:R-:W-:-:S04]  /*1760*/  UISETP.LT.AND UP0, UPT, UR49, 0x1, UPT ;  /* 0x000000013100788c */ /* 0x000fc8000bf01270 */
[----:B------:R-:W-:-:S04]  /*1770*/  USEL UR4, UR49, 0x1, UP0 ;  /* 0x0000000131047887 */ /* 0x000fc80008000000 */
[----:B------:R-:W-:-:S06]  /*1780*/  UIADD3 UR4, UR49, -UR4, URZ ;  /* 0x8000000431047290 */ /* 0x000fcc000fffe03f */
[----:B---34-:R-:W-:Y:S01]  /*1790*/  MOV R0, UR4 ;  /* 0x0000000400007c02 */ /* 0x018fe20008000f00 */
[----:B------:R-:W-:Y:S05]  /*17a0*/  WARPSYNC.ALL ;  /* 0x0000000000007948 */ /* 0x000fea0003800000 */
[----:B------:R-:W-:Y:S01]  /*17b0*/  ISETP.GE.AND P1, PT, R0, 0x1, PT ;  /* 0x000000010000780c */ /* 0x000fe20003f26270 */
[----:B------:R-:W-:Y:S01]  /*17c0*/  UIADD3 UR4, UR51, 0x28400, URZ ;  /* 0x0002840033047890 */ /* 0x000fe2000fffe03f */
[----:B------:R-:W-:Y:S01]  /*17d0*/  WARPGROUP.ARRIVE ;  /* 0x00000000000079c5 */ /* 0x000fe20000000000 */
[----:B------:R-:W-:Y:S02]  /*17e0*/  ULEA UR10, UR48, UR44, 0xb ;  /* 0x0000002c300a7291 */ /* 0x000fe4000f8e583f */
[----:B------:R-:W-:Y:S01]  /*17f0*/  USHF.R.U32.HI UR4, URZ, 0x4, UR4 ;  /* 0x000000043f047899 */ /* 0x000fe20008011604 */
[----:B------:R-:W-:Y:S01]  /*1800*/  UMOV UR5, 0x40000040 ;  /* 0x4000004000057882 */ /* 0x000fe20000000000 */
[----:B------:R-:W-:-:S02]  /*1810*/  UMOV UR7, 0x40000040 ;  /* 0x4000004000077882 */ /* 0x000fc40000000000 */
[----:B------:R-:W-:Y:S02]  /*1820*/  ULOP3.LUT UR4, UR4, 0x3fff, URZ, 0xc0, !UPT ;  /* 0x00003fff04047892 */ /* 0x000fe4000f8ec03f */
[----:B------:R-:W-:Y:S02]  /*1830*/  UIADD3 UR11, UR10, 0x400, URZ ;  /* 0x000004000a0b7890 */ /* 0x000fe4000fffe03f */
[----:B------:R-:W-:-:S03]  /*1840*/  ULOP3.LUT UR8, UR4, 0x10000, URZ, 0xfc, !UPT ;  /* 0x0001000004087892 */ /* 0x000fc6000f8efc3f */
[----:B------:R-:W-:Y:S01]  /*1850*/  UMOV UR4, UR10 ;  /* 0x0000000a00047c82 */ /* 0x000fe20008000000 */
[----:B------:R-:W-:-:S07]  /*1860*/  ULEA UR9, UR48, UR8, 0x9 ;  /* 0x0000000830097291 */ /* 0x000fce000f8e483f */
[----:B------:R-:W-:Y:S02]  /*1870*/  UMOV UR6, UR9 ;  /* 0x0000000900067c82 */ /* 0x000fe40008000000 */
[----:B------:R-:W-:Y:S01]  /*1880*/  HGMMA.64x64x16.F32.BF16 R56, gdesc[UR4], RZ, !UPT, gsb0 ;  /* 0x00e00000043879f0 */ /* 0x000fe2000c0018ff */
[----:B------:R-:W-:Y:S01]  /*1890*/  UMOV UR4, UR11 ;  /* 0x0000000b00047c82 */ /* 0x000fe20008000000 */
[----:B------:R-:W-:Y:S01]  /*18a0*/  UMOV UR5, 0x40000040 ;  /* 0x4000004000057882 */ /* 0x000fe20000000000 */
[----:B------:R-:W-:Y:S01]  /*18b0*/  UIADD3 UR11, UR10, 0x402, URZ ;  /* 0x000004020a0b7890 */ /* 0x000fe2000fffe03f */
[----:B------:R-:W-:Y:S02]  /*18c0*/  WARPGROUP.DEPBAR.LE gsb0, 0x0 ;  /* 0x00008000000079c5 */ /* 0x000fe40000010000 */
[----:B------:R-:W-:-:S06]  /*18d0*/  WARPGROUP.ARRIVE ;  /* 0x00000000000079c5 */ /* 0x000fcc0000000000 */
[----:B------:R-:W-:Y:S01]  /*18e0*/  HGMMA.64x64x16.F32.BF16 R24, gdesc[UR4], RZ, !UPT, gsb0 ;  /* 0x00e00000041879f0 */ /* 0x000fe2000c0018ff */
[----:B------:R-:W-:Y:S02]  /*18f0*/  UIADD3 UR4, UR10, 0x2, URZ ;  /* 0x000000020a047890 */ /* 0x000fe4000fffe03f */
[----:B------:R-:W-:Y:S01]  /*1900*/  UIADD3 UR6, UR9, 0x2, URZ ;  /* 0x0000000209067890 */ /* 0x000fe2000fffe03f */
[----:B------:R-:W-:Y:S01]  /*1910*/  UMOV UR5, 0x40000040 ;  /* 0x4000004000057882 */ /* 0x000fe20000000000 */
[----:B------:R-:W-:Y:S01]  /*1920*/  UMOV UR7, 0x40000040 ;  /* 0x4000004000077882 */ /* 0x000fe20000000000 */
[----:B------:R-:W-:Y:S02]  /*1930*/  WARPGROUP.DEPBAR.LE gsb0, 0x0 ;  /* 0x00008000000079c5 */ /* 0x000fe40000010000 */
[----:B------:R-:W-:-:S06]  /*1940*/  WARPGROUP.ARRIVE ;  /* 0x00000000000079c5 */ /* 0x000fcc0000000000 */
[----:B------:R-:W-:Y:S01]  /*1950*/  HGMMA.64x64x16.F32.BF16 R56, gdesc[UR4], R56, gsb0 ;  /* 0x00e00000043879f0 */ /* 0x000fe20008001838 */
[----:B------:R-:W-:Y:S01]  /*1960*/  UMOV UR4, UR11 ;  /* 0x0000000b00047c82 */ /* 0x000fe20008000000 */
[----:B------:R-:W-:Y:S01]  /*1970*/  UMOV UR5, 0x40000040 ;  /* 0x4000004000057882 */ /* 0x000fe20000000000 */
[----:B------:R-:W-:Y:S01]  /*1980*/  UIADD3 UR11, UR10, 0x404, URZ ;  /* 0x000004040a0b7890 */ /* 0x000fe2000fffe03f */
[----:B------:R-:W-:Y:S02]  /*1990*/  WARPGROUP.DEPBAR.LE gsb0, 0x0 ;  /* 0x00008000000079c5 */ /* 0x000fe40000010000 */
[----:B------:R-:W-:-:S06]  /*19a0*/  WARPGROUP.ARRIVE ;  /* 0x00000000000079c5 */ /* 0x000fcc0000000000 */
[----:B------:R-:W-:Y:S01]  /*19b0*/  HGMMA.64x64x16.F32.BF16 R24, gdesc[UR4], R24, gsb0 ;  /* 0x00e00000041879f0 */ /* 0x000fe20008001818 */
        /* <DEDUP_REMOVED lines=9> */
[----:B------:R-:W-:Y:S02]  /*1a50*/  WARPGROUP.DEPBAR.LE gsb0, 0x0 ;  /* 0x00008000000079c5 */ /* 0x000fe40000010000 */
[----:B------:R-:W-:-:S06]  /*1a60*/  WARPGROUP.ARRIVE ;  /* 0x00000000000079c5 */ /* 0x000fcc0000000000 */
[----:B------:R-:W-:Y:S01]  /*1a70*/  HGMMA.64x64x16.F32.BF16 R24, gdesc[UR4], R24, gsb0 ;  /* 0x00e00000041879f0 */ /* 0x000fe20008001818 */
[----:B------:R-:W-:Y:S02]  /*1a80*/  UIADD3 UR4, UR10, 0x6, URZ ;  /* 0x000000060a047890 */ /* 0x000fe4000fffe03f */
[----:B------:R-:W-:Y:S01]  /*1a90*/  UIADD3 UR6, UR9, 0x6, URZ ;  /* 0x0000000609067890 */ /* 0x000fe2000fffe03f */
[----:B------:R-:W-:Y:S01]  /*1aa0*/  UMOV UR5, 0x40000040 ;  /* 0x4000004000057882 */ /* 0x000fe20000000000 */
[----:B------:R-:W-:Y:S01]  /*1ab0*/  UMOV UR7, 0x40000040 ;  /* 0x4000004000077882 */ /* 0x000fe20000000000 */
[----:B------:R-:W-:Y:S01]  /*1ac0*/  UIADD3 UR10, UR10, 0x406, URZ ;  /* 0x000004060a0a7890 */ /* 0x000fe2000fffe03f */
[----:B------:R-:W-:Y:S02]  /*1ad0*/  WARPGROUP.DEPBAR.LE gsb0, 0x0 ;  /* 0x00008000000079c5 */ /* 0x000fe40000010000 */
[----:B------:R-:W-:-:S06]  /*1ae0*/  WARPGROUP.ARRIVE ;  /* 0x00000000000079c5 */ /* 0x000fcc0000000000 */
[----:B------:R-:W-:Y:S01]  /*1af0*/  HGMMA.64x64x16.F32.BF16 R56, gdesc[UR4], R56, gsb0 ;  /* 0x00e00000043879f0 */ /* 0x000fe20008001838 */
[----:B------:R-:W-:Y:S01]  /*1b00*/  UMOV UR4, UR10 ;  /* 0x0000000a00047c82 */ /* 0x000fe20008000000 */
[----:B------:R-:W-:Y:S01]  /*1b10*/  UMOV UR5, 0x40000040 ;  /* 0x4000004000057882 */ /* 0x000fe20000000000 */
[----:B------:R-:W-:Y:S02]  /*1b20*/  WARPGROUP.DEPBAR.LE gsb0, 0x0 ;  /* 0x00008000000079c5 */ /* 0x000fe40000010000 */
[----:B------:R-:W-:-:S06]  /*1b30*/  WARPGROUP.ARRIVE ;  /* 0x00000000000079c5 */ /* 0x000fcc0000000000 */
[----:B------:R-:W-:Y:S03]  /*1b40*/  HGMMA.64x64x16.F32.BF16 R24, gdesc[UR4], R24, gsb0 ;  /* 0x00e00000041879f0 */ /* 0x000fe60008001818 */
[----:B------:R-:W-:Y:S02]  /*1b50*/  WARPGROUP.DEPBAR.LE gsb0, 0x0 ;  /* 0x00008000000079c5 */ /* 0x000fe40000010000 */
[----:B------:R-:W-:Y:S05]  /*1b60*/  @!P1 BRA `(.L_x_23) ;  /* 0x00000004006c9947 */ /* 0x000fea0003800000 */
[----:B------:R-:W-:Y:S02]  /*1b70*/  UIADD3 UR9, UR48, 0x1, URZ ;  /* 0x0000000130097890 */ /* 0x000fe4000fffe03f */
[----:B------:R-:W-:Y:S02]  /*1b80*/  UMOV UR10, UR48 ;  /* 0x00000030000a7c82 */ /* 0x000fe40008000000 */
[----:B------:R-:W-:-:S04]  /*1b90*/  UISETP.NE.AND UP0, UPT, UR9, 0x4, UPT ;  /* 0x000000040900788c */ /* 0x000fc8000bf05270 */
[----:B------:R-:W-:Y:S02]  /*1ba0*/  USEL UR4, URZ, 0x1, UP0 ;  /* 0x000000013f047887 */ /* 0x000fe40008000000 */
[----:B------:R-:W-:Y:S02]  /*1bb0*/  USEL UR9, UR9, URZ, UP0 ;  /* 0x0000003f09097287 */ /* 0x000fe40008000000 */
[----:B------:R-:W-:-:S06]  /*1bc0*/  ULOP3.LUT UR4, UR43, UR4, URZ, 0x3c, !UPT ;  /* 0x000000042b047292 */ /* 0x000fcc000f8e3c3f */
[----:B--2---:R-:W-:-:S07]  /*1bd0*/  IMAD.U32 R5, RZ, RZ, UR4 ;  /* 0x00000004ff057e24 */ /* 0x004fce000f8e00ff */
.L_x_30:
[----:B--23--:R-:W-:Y:S05]  /*1be0*/  @!P0 BRA `(.L_x_24) ;  /* 0x0000000000048947 */ /* 0x00cfea0003800000 */
[----:B------:R-:W-:Y:S01]  /*1bf0*/  BPT.TRAP 0x1 ;  /* 0x000000040000795c */ /* 0x000fe20000300000 */
.L_x_24:
[----:B------:R-:W-:Y:S01]  /*1c00*/  ULEA UR4, UR9, UR51, 0x3 ;  /* 0x0000003309047291 */ /* 0x000fe2000f8e183f */
[----:B------:R-:W-:-:S08]  /*1c10*/  SHF.L.U32 R3, R5, 0x1f, RZ ;  /* 0x0000001f05037819 */ /* 0x000fd000000006ff */
[----:B------:R2:W3:Y:S01]  /*1c20*/  SYNCS.PHASECHK.TRANS64.TRYWAIT P1, [UR4], R3 ;  /* 0x00000003ff0075a7 */ /* 0x0004e20008020144 */
[----:B------:R-:W-:Y:S05]  /*1c30*/  @!P0 BRA `(.L_x_25) ;  /* 0x0000000000048947 */ /* 0x000fea0003800000 */
[----:B------:R-:W-:Y:S01]  /*1c40*/  BPT.TRAP 0x1 ;  /* 0x000000040000795c */ /* 0x000fe20000300000 */
.L_x_25:
[----:B---3--:R-:W-:Y:S05]  /*1c50*/  @P1 BRA `(.L_x_26) ;  /* 0x0000000000081947 */ /* 0x008fea0003800000 */
[----:B------:R-:W3:Y:S02]  /*1c60*/  SYNCS.PHASECHK.TRANS64.TRYWAIT P1, [UR4], R3 ;  /* 0x00000003ff0075a7 */ /* 0x000ee40008020144 */
[----:B---3--:R-:W-:Y:S05]  /*1c70*/  @!P1 BRA `(.L_x_27) ;  /* 0x0000006400849947 */ /* 0x008fea0003800000 */
.L_x_26:
[----:B------:R-:W-:Y:S01]  /*1c80*/  ULEA UR11, UR9, UR8, 0x9 ;  /* 0x00000008090b7291 */ /* 0x000fe2000f8e483f */
[----:B------:R-:W-:Y:S01]  /*1c90*/  WARPGROUP.ARRIVE ;  /* 0x00000000000079c5 */ /* 0x000fe20000000000 */
[----:B------:R-:W-:Y:S01]  /*1ca0*/  ULEA UR12, UR9, UR44, 0xb ;  /* 0x0000002c090c7291 */ /* 0x000fe2000f8e583f */
[----:B------:R-:W-:Y:S01]  /*1cb0*/  UMOV UR7, 0x40000040 ;  /* 0x4000004000077882 */ /* 0x000fe20000000000 */
[----:B------:R-:W-:Y:S02]  /*1cc0*/  UMOV UR5, 0x40000040 ;  /* 0x4000004000057882 */ /* 0x000fe40000000000 */
[----:B------:R-:W-:Y:S01]  /*1cd0*/  UIADD3 UR13, UR12, 0x400, URZ ;  /* 0x000004000c0d7890 */ /* 0x000fe2000fffe03f */
[----:B------:R-:W-:Y:S02]  /*1ce0*/  UMOV UR6, UR11 ;  /* 0x0000000b00067c82 */ /* 0x000fe40008000000 */
[----:B------:R-:W-:Y:S02]  /*1cf0*/  UMOV UR4, UR12 ;  /* 0x0000000c00047c82 */ /* 0x000fe40008000000 */
[----:B------:R-:W-:Y:S01]  /*1d00*/  HGMMA.64x64x16.F32.BF16 R56, gdesc[UR4], R56, gsb0 ;  /* 0x00e00000043879f0 */ /* 0x000fe20008001838 */
[----:B------:R-:W-:Y:S01]  /*1d10*/  UMOV UR5, 0x40000040 ;  /* 0x4000004000057882 */ /* 0x000fe20000000000 */
[----:B------:R-:W-:Y:S01]  /*1d20*/  UMOV UR4, UR13 ;  /* 0x0000000d00047c82 */ /* 0x000fe20008000000 */
[----:B------:R-:W-:Y:S01]  /*1d30*/  UIADD3 UR13, UR12, 0x402, URZ ;  /* 0x000004020c0d7890 */ /* 0x000fe2000fffe03f */
[----:B------:R-:W-:-:S02]  /*1d40*/  WARPGROUP.DEPBAR.LE gsb0, 0x0 ;  /* 0x00008000000079c5 */ /* 0x000fc40000010000 */
        /* <DEDUP_REMOVED lines=42> */
[----:B------:R-:W-:Y:S01]  /*1ff0*/  BPT.TRAP 0x1 ;  /* 0x000000040000795c */ /* 0x000fe20000300000 */
.L_x_28:
[----:B------:R-:W-:Y:S01]  /*2000*/  ULEA UR4, UR10, UR51, 0x3 ;  /* 0x000000330a047291 */ /* 0x000fe2000f8e183f */
[----:B------:R-:W-:-:S03]  /*2010*/  ISETP.GT.U32.AND P1, PT, R22, 0x1, PT ;  /* 0x000000011600780c */ /* 0x000fc60003f24070 */
[----:B------:R-:W-:-:S04]  /*2020*/  UIADD3 UR4, UR4, 0x20, URZ ;  /* 0x0000002004047890 */ /* 0x000fc8000fffe03f */
[----:B------:R-:W-:-:S09]  /*2030*/  UPRMT UR4, URZ, 0x654, UR4 ;  /* 0x000006543f047896 */ /* 0x000fd20008000004 */
[----:B------:R-:W-:Y:S01]  /*2040*/  SYNCS.ARRIVE.TRANS64.RED.A1T0 RZ, [UR4], RZ ;  /* 0x000000ffffff79a7 */ /* 0x000fe20008100404 */
[----:B------:R-:W-:Y:S05]  /*2050*/  @P1 BRA `(.L_x_29) ;  /* 0x0000000000041947 */ /* 0x000fea0003800000 */
[----:B------:R-:W-:Y:S01]  /*2060*/  BPT.TRAP 0x1 ;  /* 0x000000040000795c */ /* 0x000fe20000300000 */
.L_x_29:
[----:B------:R-:W-:Y:S01]  /*2070*/  UIADD3 UR9, UR9, 0x1, URZ ;  /* 0x0000000109097890 */ /* 0x000fe2000fffe03f */
[C---:B------:R-:W-:Y:S01]  /*2080*/  ISETP.GT.AND P1, PT, R0.reuse, 0x1, PT ;  /* 0x000000010000780c */ /* 0x040fe20003f24270 */
[----:B------:R-:W-:Y:S01]  /*2090*/  UIADD3 UR10, UR10, 0x1, URZ ;  /* 0x000000010a0a7890 */ /* 0x000fe2000fffe03f */
[----:B------:R-:W-:Y:S01]  /*20a0*/  VIADD R0, R0, 0xffffffff ;  /* 0xffffffff00007836 */ /* 0x000fe20000000000 */
[----:B------:R-:W-:Y:S02]  /*20b0*/  UISETP.NE.AND UP0, UPT, UR9, 0x4, UPT ;  /* 0x000000040900788c */ /* 0x000fe4000bf05270 */
[----:B------:R-:W-:Y:S02]  /*20c0*/  UISETP.NE.AND UP1, UPT, UR10, 0x4, UPT ;  /* 0x000000040a00788c */ /* 0x000fe4000bf25270 */
[----:B------:R-:W-:Y:S02]  /*20d0*/  USEL UR4, URZ, 0x1, UP0 ;  /* 0x000000013f047887 */ /* 0x000fe40008000000 */
[----:B------:R-:W-:-:S02]  /*20e0*/  USEL UR9, UR9, URZ, UP0 ;  /* 0x0000003f09097287 */ /* 0x000fc40008000000 */
[----:B------:R-:W-:Y:S02]  /*20f0*/  USEL UR10, UR10, URZ, UP1 ;  /* 0x0000003f0a0a7287 */ /* 0x000fe40008800000 */
[----:B------:R-:W-:Y:S01]  /*2100*/  LOP3.LUT R5, R5, UR4, RZ, 0x3c, !PT ;  /* 0x0000000405057c12 */ /* 0x000fe2000f8e3cff */
[----:B------:R-:W-:Y:S09]  /*2110*/  @P1 BRA `(.L_x_30) ;  /* 0xfffffff800b01947 */ /* 0x000ff2000383ffff */
.L_x_23:
[----:B------:R-:W4:Y:S02]  /*2120*/  LDC R0, c[0x0][0x28c] ;  /* 0x0000a300ff007b82 */ /* 0x000f240000000800 */
[----:B----4-:R-:W-:-:S13]  /*2130*/  ISETP.GE.AND P1, PT, R0, 0x1, PT ;  /* 0x000000010000780c */ /* 0x010fda0003f26270 */
[----:B------:R-:W-:Y:S05]  /*2140*/  @!P1 BRA `(.L_x_31) ;  /* 0x0000000000349947 */ /* 0x000fea0003800000 */
[----:B------:R-:W-:Y:S05]  /*2150*/  @!P0 BRA `(.L_x_32) ;  /* 0x0000000000048947 */ /* 0x000fea0003800000 */
[----:B------:R-:W-:Y:S01]  /*2160*/  BPT.TRAP 0x1 ;  /* 0x000000040000795c */ /* 0x000fe20000300000 */
.L_x_32:
[----:B------:R-:W-:Y:S01]  /*2170*/  UISETP.LT.AND UP0, UPT, UR49, 0x1, UPT ;  /* 0x000000013100788c */ /* 0x000fe2000bf01270 */
[----:B------:R-:W-:-:S03]  /*2180*/  ISETP.GT.U32.AND P0, PT, R22, 0x1, PT ;  /* 0x000000011600780c */ /* 0x000fc60003f04070 */
[----:B------:R-:W-:-:S04]  /*2190*/  USEL UR4, UR49, 0x1, UP0 ;  /* 0x0000000131047887 */ /* 0x000fc80008000000 */
[----:B------:R-:W-:-:S04]  /*21a0*/  UIADD3 UR4, UR48, UR49, -UR4 ;  /* 0x0000003130047290 */ /* 0x000fc8000fffe804 */
[----:B------:R-:W-:-:S04]  /*21b0*/  USHF.L.U32 UR4, UR4, 0x3, URZ ;  /* 0x0000000304047899 */ /* 0x000fc8000800063f */
[----:B------:R-:W-:-:S04]  /*21c0*/  ULOP3.LUT UR4, UR4, 0x18, URZ, 0xc0, !UPT ;  /* 0x0000001804047892 */ /* 0x000fc8000f8ec03f */
[----:B------:R-:W-:-:S04]  /*21d0*/  UIADD3 UR4, UR51, 0x20, UR4 ;  /* 0x0000002033047890 */ /* 0x000fc8000fffe004 */
[----:B------:R-:W-:-:S09]  /*21e0*/  UPRMT UR4, URZ, 0x654, UR4 ;  /* 0x000006543f047896 */ /* 0x000fd20008000004 */
[----:B------:R-:W-:Y:S01]  /*21f0*/  SYNCS.ARRIVE.TRANS64.RED.A1T0 RZ, [UR4], RZ ;  /* 0x000000ffffff79a7 */ /* 0x000fe20008100404 */
[----:B------:R-:W-:Y:S05]  /*2200*/  @P0 BRA `(.L_x_31) ;  /* 0x0000000000040947 */ /* 0x000fea0003800000 */
[----:B------:R-:W-:Y:S01]  /*2210*/  BPT.TRAP 0x1 ;  /* 0x000000040000795c */ /* 0x000fe20000300000 */
.L_x_31:
[----:B------:R-:W-:Y:S01]  /*2220*/  UIADD3 UR4, UR51, 0x200, URZ ;  /* 0x0000020033047890 */ /* 0x000fe2000fffe03f */
[----:B------:R-:W-:Y:S02]  /*2230*/  R2UR UR46, R95 ;  /* 0x000000005f2e72ca */ /* 0x000fe400000e0000 */
[----:B------:R-:W-:Y:S01]  /*2240*/  R2UR UR45, R97 ;  /* 0x00000000612d72ca */ /* 0x000fe200000e0000 */
[----:B------:R-:W-:-:S06]  /*2250*/  ULOP3.LUT UP0, URZ, UR4, 0x1bf, URZ, 0xc0, !UPT ;  /* 0x000001bf043f7892 */ /* 0x000fcc000f80c03f */
[----:B------:R-:W-:-:S04]  /*2260*/  PLOP3.LUT P0, PT, PT, PT, UP0, 0x80, 0x0 ;  /* 0x000000000000781c */ /* 0x000fc80003f0f008 */
[----:B------:R-:W-:Y:S02]  /*2270*/  USHF.L.U32 UR46, UR46, 0x8, URZ ;  /* 0x000000082e2e7899 */ /* 0x000fe4000800063f */
[----:B------:R-:W-:-:S07]  /*2280*/  USHF.L.U32 UR45, UR45, 0x6, URZ ;  /* 0x000000062d2d7899 */ /* 0x000fce000800063f */
[----:B------:R-:W-:Y:S05]  /*2290*/  @!P0 BRA `(.L_x_33) ;  /* 0x00000000007c8947 */ /* 0x000fea0003800000 */
[----:B------:R-:W-:Y:S01]  /*22a0*/  MOV R23, 0x0 ;  /* 0x0000000000177802 */ /* 0x000fe20000000f00 */
[----:B------:R-:W-:Y:S01]  /*22b0*/  ULDC.64 UR4, c[0x4][0x80] ;  /* 0x0100200000047ab9 */ /* 0x000fe20000000a00 */
[----:B------:R-:W-:Y:S01]  /*22c0*/  ULDC.64 UR6, c[0x4][0x10] ;  /* 0x0100040000067ab9 */ /* 0x000fe20000000a00 */
[----:B--23--:R-:W-:Y:S01]  /*22d0*/  IMAD.U32 R4, RZ, RZ, UR4 ;  /* 0x00000004ff047e24 */ /* 0x00cfe2000f8e00ff */
[----:B------:R2:W3:Y:S01]  /*22e0*/  LDC.64 R14, c[0x4][R23] ;  /* 0x01000000170e7b82 */ /* 0x0004e20000000a00 */
[----:B------:R-:W-:Y:S01]  /*22f0*/  IMAD.U32 R5, RZ, RZ, UR5 ;  /* 0x00000005ff057e24 */ /* 0x000fe2000f8e00ff */
[----:B------:R-:W-:Y:S01]  /*2300*/  ULDC.64 UR4, c[0x4][0x88] ;  /* 0x0100220000047ab9 */ /* 0x000fe20000000a00 */
[----:B------:R-:W-:Y:S01]  /*2310*/  IMAD.U32 R10, RZ, RZ, UR6 ;  /* 0x00000006ff0a7e24 */ /* 0x000fe2000f8e00ff */
[----:B------:R-:W-:Y:S01]  /*2320*/  MOV R13, RZ ;  /* 0x000000ff000d7202 */ /* 0x000fe20000000f00 */
[----:B------:R-:W-:Y:S02]  /*2330*/  IMAD.U32 R6, RZ, RZ, UR4 ;  /* 0x00000004ff067e24 */ /* 0x000fe4000f8e00ff */
[----:B------:R-:W-:-:S02]  /*2340*/  IMAD.U32 R7, RZ, RZ, UR5 ;  /* 0x00000005ff077e24 */ /* 0x000fc4000f8e00ff */
[----:B------:R-:W-:Y:S02]  /*2350*/  IMAD.U32 R11, RZ, RZ, UR7 ;  /* 0x00000007ff0b7e24 */ /* 0x000fe4000f8e00ff */
[----:B------:R-:W-:Y:S02]  /*2360*/  IMAD.MOV.U32 R8, RZ, RZ, 0x70 ;  /* 0x00000070ff087424 */ /* 0x000fe400078e00ff */
[----:B--2---:R-:W-:-:S07]  /*2370*/  IMAD.MOV.U32 R12, RZ, RZ, 0x1 ;  /* 0x00000001ff0c7424 */ /* 0x004fce00078e00ff */
[----:B------:R-:W-:-:S07]  /*2380*/  LEPC R20, `(.L_x_34) ;  /* 0x000000001014794e */ /* 0x000fce0000000000 */
[----:B-1-3--:R-:W-:Y:S05]  /*2390*/  CALL.ABS.NOINC R14 ;  /* 0x000000000e007343 */ /* 0x00afea0003c00000 */
.L_x_34:
[----:B------:R1:W2:Y:S01]  /*23a0*/  LDC.64 R14, c[0x4][R23] ;  /* 0x01000000170e7b82 */ /* 0x0002a20000000a00 */
[----:B------:R-:W-:Y:S01]  /*23b0*/  ULDC.64 UR4, c[0x4][0x80] ;  /* 0x0100200000047ab9 */ /* 0x000fe20000000a00 */
[----:B------:R-:W-:Y:S01]  /*23c0*/  ULDC.64 UR6, c[0x4][0x10] ;  /* 0x0100040000067ab9 */ /* 0x000fe20000000a00 */
[----:B------:R-:W-:Y:S02]  /*23d0*/  IMAD.U32 R4, RZ, RZ, UR4 ;  /* 0x00000004ff047e24 */ /* 0x000fe4000f8e00ff */
        /* <DEDUP_REMOVED lines=8> */
[----:B-1----:R-:W-:-:S07]  /*2460*/  IMAD.MOV.U32 R13, RZ, RZ, RZ ;  /* 0x000000ffff0d7224 */ /* 0x002fce00078e00ff */
[----:B------:R-:W-:-:S07]  /*2470*/  LEPC R20, `(.L_x_33) ;  /* 0x000000001014794e */ /* 0x000fce0000000000 */
[----:B--2---:R-:W-:Y:S05]  /*2480*/  CALL.ABS.NOINC R14 ;  /* 0x000000000e007343 */ /* 0x004fea0003c00000 */
.L_x_33:
[----:B--23--:R-:W2:Y:S01]  /*2490*/  LDC R4, c[0x0][0x288] ;  /* 0x0000a200ff047b82 */ /* 0x00cea20000000800 */
[----:B------:R-:W-:Y:S01]  /*24a0*/  ULDC.64 UR4, c[0x0][0x590] ;  /* 0x0001640000047ab9 */ /* 0x000fe20000000a00 */
[----:B------:R-:W-:Y:S01]  /*24b0*/  SHF.R.U32.HI R0, RZ, 0x2, R18 ;  /* 0x00000002ff007819 */ /* 0x000fe20000011612 */
[----:B------:R-:W-:Y:S01]  /*24c0*/  IMAD.U32 R103, RZ, RZ, UR5 ;  /* 0x00000005ff677e24 */ /* 0x000fe2000f8e00ff */
[----:B------:R-:W-:Y:S01]  /*24d0*/  MOV R101, UR4 ;  /* 0x0000000400657c02 */ /* 0x000fe20008000f00 */
[----:B------:R-:W-:Y:S01]  /*24e0*/  ULDC UR4, c[0x0][0x284] ;  /* 0x0000a10000047ab9 */ /* 0x000fe20000000800 */
[----:B------:R-:W-:Y:S02]  /*24f0*/  LOP3.LUT R6, R18, 0xe0, RZ, 0xc0, !PT ;  /* 0x000000e012067812 */ /* 0x000fe400078ec0ff */
[----:B------:R-:W-:Y:S02]  /*2500*/  ISETP.NE.U32.AND P0, PT, R101, RZ, PT ;  /* 0x000000ff6500720c */ /* 0x000fe40003f05070 */
[----:B------:R-:W-:-:S02]  /*2510*/  LOP3.LUT R7, R0, 0x7, RZ, 0xc0, !PT ;  /* 0x0000000700077812 */ /* 0x000fc400078ec0ff */
[----:B------:R-:W-:Y:S02]  /*2520*/  ISETP.NE.AND.EX P0, PT, R103, RZ, PT, P0 ;  /* 0x000000ff6700720c */ /* 0x000fe40003f05300 */
[----:B------:R-:W-:Y:S02]  /*2530*/  LOP3.LUT R3, R18, 0x3, RZ, 0xc0, !PT ;  /* 0x0000000312037812 */ /* 0x000fe400078ec0ff */
[----:B------:R-:W-:-:S04]  /*2540*/  SHF.R.U32.HI R0, RZ, 0x1, R6 ;  /* 0x00000001ff007819 */ /* 0x000fc80000011606 */
[----:B------:R-:W-:Y:S01]  /*2550*/  IADD3 R0, -R0, UR4, -R7 ;  /* 0x0000000400007c10 */ /* 0x000fe2000fffe907 */
[----:B--2---:R-:W-:-:S04]  /*2560*/  IMAD R4, R3, -0x2, R4 ;  /* 0xfffffffe03047824 */ /* 0x004fc800078e0204 */
[----:B------:R-:W-:Y:S02]  /*2570*/  IMAD R95, R95, -0x100, R0 ;  /* 0xffffff005f5f7824 */ /* 0x000fe400078e0200 */
[----:B------:R-:W-:Y:S01]  /*2580*/  IMAD R97, R97, -0x40, R4 ;  /* 0xffffffc061617824 */ /* 0x000fe200078e0204 */
[----:B------:R-:W-:Y:S06]  /*2590*/  @!P0 BRA `(.L_x_35) ;  /* 0x0000000000548947 */ /* 0x000fec0003800000 */
[----:B------:R-:W-:Y:S02]  /*25a0*/  ULDC.64 UR4, c[0x0][0x588] ;  /* 0x0001620000047ab9 */ /* 0x000fe40000000a00 */
[----:B------:R-:W-:-:S04]  /*25b0*/  ISETP.NE.U32.AND P1, PT, RZ, UR4, PT ;  /* 0x00000004ff007c0c */ /* 0x000fc8000bf25070 */
[----:B------:R-:W-:-:S13]  /*25c0*/  ISETP.NE.AND.EX P1, PT, RZ, UR5, PT, P1 ;  /* 0x00000005ff007c0c */ /* 0x000fda000bf25310 */
[----:B------:R-:W-:Y:S05]  /*25d0*/  @!P1 BRA `(.L_x_36) ;  /* 0x0000000000289947 */ /* 0x000fea0003800000 */
[----:B------:R-:W2:Y:S01]  /*25e0*/  LDC.64 R4, c[0x0][0x588] ;  /* 0x00016200ff047b82 */ /* 0x000ea20000000a00 */
[----:B------:R-:W-:-:S04]  /*25f0*/  IMAD R3, R101, UR47, RZ ;  /* 0x0000002f65037c24 */ /* 0x000fc8000f8e02ff */
[----:B--2---:R-:W-:-:S05]  /*2600*/  IMAD.WIDE R4, R3, 0x4, R4 ;  /* 0x0000000403047825 */ /* 0x004fca00078e0204 */
[----:B------:R-:W2:Y:S01]  /*2610*/  LDG.E R90, desc[UR52][R4.64] ;  /* 0x00000034045a7981 */ /* 0x000ea2000c1e1900 */
[----:B------:R-:W-:Y:S02]  /*2620*/  IMAD.MOV.U32 R88, RZ, RZ, 0x1 ;  /* 0x00000001ff587424 */ /* 0x000fe400078e00ff */
[----:B------:R-:W-:Y:S02]  /*2630*/  IMAD.MOV.U32 R92, RZ, RZ, 0x1 ;  /* 0x00000001ff5c7424 */ /* 0x000fe400078e00ff */
[----:B------:R-:W-:Y:S02]  /*2640*/  IMAD.MOV.U32 R94, RZ, RZ, 0x1 ;  /* 0x00000001ff5e7424 */ /* 0x000fe400078e00ff */
[--C-:B--2---:R-:W-:Y:S02]  /*2650*/  IMAD.MOV.U32 R93, RZ, RZ, R90.reuse ;  /* 0x000000ffff5d7224 */ /* 0x104fe400078e005a */
[----:B------:R-:W-:Y:S01]  /*2660*/  IMAD.MOV.U32 R96, RZ, RZ, R90 ;  /* 0x000000ffff607224 */ /* 0x000fe200078e005a */
[----:B------:R-:W-:Y:S06]  /*2670*/  BRA `(.L_x_35) ;  /* 0x00000000001c7947 */ /* 0x000fec0003800000 */
.L_x_36:
[----:B------:R-:W-:Y:S01]  /*2680*/  ULDC UR4, c[0x0][0x580] ;  /* 0x0001600000047ab9 */ /* 0x000fe20000000800 */
[----:B------:R-:W-:Y:S01]  /*2690*/  IMAD.MOV.U32 R88, RZ, RZ, 0x1 ;  /* 0x00000001ff587424 */ /* 0x000fe200078e00ff */
[----:B------:R-:W-:Y:S01]  /*26a0*/  MOV R90, UR4 ;  /* 0x00000004005a7c02 */ /* 0x000fe20008000f00 */
[----:B------:R-:W-:Y:S02]  /*26b0*/  IMAD.MOV.U32 R92, RZ, RZ, 0x1 ;  /* 0x00000001ff5c7424 */ /* 0x000fe400078e00ff */
[----:B------:R-:W-:Y:S02]  /*26c0*/  IMAD.MOV.U32 R94, RZ, RZ, 0x1 ;  /* 0x00000001ff5e7424 */ /* 0x000fe400078e00ff */
[----:B------:R-:W-:Y:S02]  /*26d0*/  IMAD.U32 R93, RZ, RZ, UR4 ;  /* 0x00000004ff5d7e24 */ /* 0x000fe4000f8e00ff */
[----:B------:R-:W-:-:S07]  /*26e0*/  IMAD.U32 R96, RZ, RZ, UR4 ;  /* 0x00000004ff607e24 */ /* 0x000fce000f8e00ff */
.L_x_35:
[----:B------:R-:W2:Y:S02]  /*26f0*/  LDC.64 R8, c[0x0][0x5b0] ;  /* 0x00016c00ff087b82 */ /* 0x000ea40000000a00 */
[----:B--2---:R-:W-:-:S04]  /*2700*/  ISETP.NE.U32.AND P1, PT, R8, RZ, PT ;  /* 0x000000ff0800720c */ /* 0x004fc80003f25070 */
[----:B------:R-:W-:-:S13]  /*2710*/  ISETP.NE.AND.EX P1, PT, R9, RZ, PT, P1 ;  /* 0x000000ff0900720c */ /* 0x000fda0003f25310 */
[----:B------:R-:W-:Y:S05]  /*2720*/  @!P1 BRA `(.L_x_37) ;  /* 0x00000000002c9947 */ /* 0x000fea0003800000 */
[----:B------:R-:W-:Y:S02]  /*2730*/  ULDC.64 UR4, c[0x0][0x5a8] ;  /* 0x00016a0000047ab9 */ /* 0x000fe40000000a00 */
[----:B------:R-:W-:-:S04]  /*2740*/  ISETP.NE.U32.AND P1, PT, RZ, UR4, PT ;  /* 0x00000004ff007c0c */ /* 0x000fc8000bf25070 */
[----:B------:R-:W-:-:S13]  /*2750*/  ISETP.NE.AND.EX P1, PT, RZ, UR5, PT, P1 ;  /* 0x00000005ff007c0c */ /* 0x000fda000bf25310 */
[----:B------:R-:W-:Y:S05]  /*2760*/  @!P1 BRA `(.L_x_38) ;  /* 0x0000000000149947 */ /* 0x000fea0003800000 */
[----:B------:R-:W2:Y:S01]  /*2770*/  LDC.64 R4, c[0x0][0x5a8] ;  /* 0x00016a00ff047b82 */ /* 0x000ea20000000a00 */
[----:B------:R-:W-:-:S04]  /*2780*/  IMAD R3, R8, UR47, RZ ;  /* 0x0000002f08037c24 */ /* 0x000fc8000f8e02ff */
[----:B--2---:R-:W-:-:S05]  /*2790*/  IMAD.WIDE R4, R3, 0x4, R4 ;  /* 0x0000000403047825 */ /* 0x004fca00078e0204 */
[----:B-1----:R2:W5:Y:S01]  /*27a0*/  LDG.E R91, desc[UR52][R4.64] ;  /* 0x00000034045b7981 */ /* 0x002562000c1e1900 */
[----:B------:R-:W-:Y:S05]  /*27b0*/  BRA `(.L_x_37) ;  /* 0x0000000000087947 */ /* 0x000fea0003800000 */
.L_x_38:
[----:B------:R-:W-:Y:S02]  /*27c0*/  ULDC UR4, c[0x0][0x5a0] ;  /* 0x0001680000047ab9 */ /* 0x000fe40000000800 */
[----:B-1----:R-:W-:-:S07]  /*27d0*/  IMAD.U32 R91, RZ, RZ, UR4 ;  /* 0x00000004ff5b7e24 */ /* 0x002fce000f8e00ff */
.L_x_37:
[----:B------:R-:W3:Y:S01]  /*27e0*/  LDC.64 R10, c[0x0][0x5c0] ;  /* 0x00017000ff0a7b82 */ /* 0x000ee20000000a00 */
[----:B------:R-:W-:Y:S01]  /*27f0*/  ULDC.64 UR4, c[0x0][0x588] ;  /* 0x0001620000047ab9 */ /* 0x000fe20000000a00 */
[----:B------:R-:W-:Y:S01]  /*2800*/  ISETP.EQ.U32.AND P3, PT, R101, RZ, PT ;  /* 0x000000ff6500720c */ /* 0x000fe20003f62070 */
[----:B--2---:R-:W-:Y:S01]  /*2810*/  IMAD.MOV.U32 R4, RZ, RZ, 0x1 ;  /* 0x00000001ff047424 */ /* 0x004fe200078e00ff */
[----:B------:R-:W-:Y:S01]  /*2820*/  ISETP.NE.U32.AND P1, PT, RZ, UR4, PT ;  /* 0x00000004ff007c0c */ /* 0x000fe2000bf25070 */
[----:B------:R-:W-:Y:S01]  /*2830*/  IMAD.MOV.U32 R3, RZ, RZ, 0x1 ;  /* 0x00000001ff037424 */ /* 0x000fe200078e00ff */
[----:B------:R-:W-:Y:S02]  /*2840*/  LOP3.LUT P4, RZ, R94, 0xff, RZ, 0xc0, !PT ;  /* 0x000000ff5eff7812 */ /* 0x000fe4000788c0ff */
[----:B------:R-:W2:Y:S01]  /*2850*/  LDC R12, c[0x0][0x5c8] ;  /* 0x00017200ff0c7b82 */ /* 0x000ea20000000800 */
[----:B------:R-:W-:Y:S02]  /*2860*/  ISETP.NE.AND.EX P1, PT, RZ, UR5, PT, P1 ;  /* 0x00000005ff007c0c */ /* 0x000fe4000bf25310 */
[----:B------:R-:W-:-:S02]  /*2870*/  FSEL R5, R96, R93, !P4 ;  /* 0x0000005d60057208 */ /* 0x000fc40006000000 */
[----:B------:R-:W-:Y:S02]  /*2880*/  ISETP.EQ.OR.EX P3, PT, R103, RZ, !P1, P3 ;  /* 0x000000ff6700720c */ /* 0x000fe40004f62730 */
[----:B------:R-:W-:Y:S02]  /*2890*/  PLOP3.LUT P1, PT, P1, PT, PT, 0x8, 0x0 ;  /* 0x000000000000781c */ /* 0x000fe40000f2e170 */
[C---:B------:R-:W-:Y:S02]  /*28a0*/  FSEL R93, R90.reuse, R93, !P0 ;  /* 0x0000005d5a5d7208 */ /* 0x040fe40004000000 */
[----:B------:R-:W-:Y:S02]  /*28b0*/  FSEL R0, R90, R5, !P0 ;  /* 0x000000055a007208 */ /* 0x000fe40004000000 */
[----:B---3--:R-:W-:-:S04]  /*28c0*/  ISETP.NE.U32.AND P2, PT, R10, RZ, PT ;  /* 0x000000ff0a00720c */ /* 0x008fc80003f45070 */
[----:B------:R-:W-:-:S04]  /*28d0*/  ISETP.NE.AND.EX P2, PT, R11, RZ, PT, P2 ;  /* 0x000000ff0b00720c */ /* 0x000fc80003f45320 */
[----:B--2---:R-:W-:Y:S01]  /*28e0*/  FSEL R12, R12, RZ, !P2 ;  /* 0x000000ff0c0c7208 */ /* 0x004fe20005000000 */
[----:B------:R-:W-:Y:S08]  /*28f0*/  @!P3 BRA `(.L_x_39) ;  /* 0x000000000040b947 */ /* 0x000ff00003800000 */
[----:B------:R-:W-:Y:S04]  /*2900*/  BSSY B0, `(.L_x_40) ;  /* 0x000000e000007945 */ /* 0x000fe80003800000 */
[----:B------:R-:W-:Y:S05]  /*2910*/  @!P0 BRA `(.L_x_41) ;  /* 0x0000000000248947 */ /* 0x000fea0003800000 */
[----:B------:R-:W-:Y:S02]  /*2920*/  LOP3.LUT P4, RZ, R92, 0xff, RZ, 0xc0, !PT ;  /* 0x000000ff5cff7812 */ /* 0x000fe4000788c0ff */
[----:B------:R-:W-:Y:S02]  /*2930*/  PLOP3.LUT P3, PT, P1, PT, PT, 0x80, 0x0 ;  /* 0x000000000000781c */ /* 0x000fe40000f6f070 */
[----:B------:R-:W-:-:S09]  /*2940*/  PRMT R94, RZ, 0x7610, R94 ;  /* 0x00007610ff5e7816 */ /* 0x000fd2000000005e */
[----:B------:R-:W-:Y:S05]  /*2950*/  @!P4 BRA `(.L_x_42) ;  /* 0x000000000020c947 */ /* 0x000fea0003800000 */
[----:B------:R-:W-:Y:S01]  /*2960*/  FSETP.EQ.AND P3, PT, R90, RZ, PT ;  /* 0x000000ff5a00720b */ /* 0x000fe20003f62000 */
[----:B------:R-:W-:Y:S01]  /*2970*/  IMAD.MOV.U32 R93, RZ, RZ, R90 ;  /* 0x000000ffff5d7224 */ /* 0x000fe200078e005a */
[----:B------:R-:W-:Y:S01]  /*2980*/  PRMT R94, R92, 0x7610, R94 ;  /* 0x000076105c5e7816 */ /* 0x000fe2000000005e */
[----:B------:R-:W-:Y:S01]  /*2990*/  IMAD.MOV.U32 R0, RZ, RZ, R90 ;  /* 0x000000ffff007224 */ /* 0x000fe200078e005a */
[----:B------:R-:W-:Y:S09]  /*29a0*/  BRA `(.L_x_42) ;  /* 0x00000000000c7947 */ /* 0x000ff20003800000 */
.L_x_41:
[----:B------:R-:W-:Y:S01]  /*29b0*/  FSETP.EQ.AND P3, PT, R90, RZ, PT ;  /* 0x000000ff5a00720b */ /* 0x000fe20003f62000 */
[--C-:B------:R-:W-:Y:S02]  /*29c0*/  IMAD.MOV.U32 R93, RZ, RZ, R90.reuse ;  /* 0x000000ffff5d7224 */ /* 0x100fe400078e005a */
[----:B------:R-:W-:-:S10]  /*29d0*/  IMAD.MOV.U32 R0, RZ, RZ, R90 ;  /* 0x000000ffff007224 */ /* 0x000fd400078e005a */
.L_x_42:
[----:B------:R-:W-:Y:S05]  /*29e0*/  BSYNC B0 ;  /* 0x0000000000007941 */ /* 0x000fea0003800000 */
.L_x_40:
[----:B------:R-:W-:-:S07]  /*29f0*/  SEL R4, RZ, 0x1, P3 ;  /* 0x00000001ff047807 */ /* 0x000fce0001800000 */
.L_x_39:
[----:B------:R-:W-:Y:S04]  /*2a00*/  BSSY B0, `(.L_x_43) ;  /* 0x000000f000007945 */ /* 0x000fe80003800000 */
[----:B------:R-:W-:Y:S05]  /*2a10*/  @!P0 BRA `(.L_x_44) ;  /* 0x0000000000288947 */ /* 0x000fea0003800000 */
[----:B------:R-:W-:Y:S02]  /*2a20*/  LOP3.LUT P0, RZ, R88, 0xff, RZ, 0xc0, !PT ;  /* 0x000000ff58ff7812 */ /* 0x000fe4000780c0ff */
[----:B------:R-:W-:Y:S02]  /*2a30*/  PRMT R92, RZ, 0x7610, R92 ;  /* 0x00007610ff5c7816 */ /* 0x000fe4000000005c */
[----:B------:R-:W-:-:S09]  /*2a40*/  PRMT R94, RZ, 0x7610, R94 ;  /* 0x00007610ff5e7816 */ /* 0x000fd2000000005e */
[----:B------:R-:W-:Y:S05]  /*2a50*/  @!P0 BRA `(.L_x_45) ;  /* 0x0000000000248947 */ /* 0x000fea0003800000 */
[----:B------:R-:W-:Y:S01]  /*2a60*/  FSETP.EQ.AND P1, PT, R90, RZ, PT ;  /* 0x000000ff5a00720b */ /* 0x000fe20003f22000 */
[----:B------:R-:W-:Y:S01]  /*2a70*/  IMAD.MOV.U32 R0, RZ, RZ, R90 ;  /* 0x000000ffff007224 */ /* 0x000fe200078e005a */
[C---:B------:R-:W-:Y:S02]  /*2a80*/  PRMT R92, R88.reuse, 0x7610, R92 ;  /* 0x00007610585c7816 */ /* 0x040fe4000000005c */
[----:B------:R-:W-:Y:S02]  /*2a90*/  MOV R93, R90 ;  /* 0x0000005a005d7202 */ /* 0x000fe40000000f00 */
[----:B------:R-:W-:Y:S01]  /*2aa0*/  PRMT R94, R88, 0x7610, R94 ;  /* 0x00007610585e7816 */ /* 0x000fe2000000005e */
[----:B------:R-:W-:Y:S06]  /*2ab0*/  BRA `(.L_x_45) ;  /* 0x00000000000c7947 */ /* 0x000fec0003800000 */
.L_x_44:
[----:B------:R-:W-:Y:S01]  /*2ac0*/  FSETP.EQ.AND P1, PT, R90, RZ, PT ;  /* 0x000000ff5a00720b */ /* 0x000fe20003f22000 */
[--C-:B------:R-:W-:Y:S02]  /*2ad0*/  IMAD.MOV.U32 R93, RZ, RZ, R90.reuse ;  /* 0x000000ffff5d7224 */ /* 0x100fe400078e005a */
[----:B------:R-:W-:-:S10]  /*2ae0*/  IMAD.MOV.U32 R0, RZ, RZ, R90 ;  /* 0x000000ffff007224 */ /* 0x000fd400078e005a */
.L_x_45:
[----:B------:R-:W-:Y:S05]  /*2af0*/  BSYNC B0 ;  /* 0x0000000000007941 */ /* 0x000fea0003800000 */
.L_x_43:
[----:B------:R-:W-:Y:S01]  /*2b00*/  PRMT R8, R4, 0x9910, RZ ;  /* 0x0000991004087816 */ /* 0x000fe200000000ff */
[--C-:B------:R-:W-:Y:S01]  /*2b10*/  IMAD.MOV.U32 R14, RZ, RZ, R12.reuse ;  /* 0x000000ffff0e7224 */ /* 0x100fe200078e000c */
[----:B------:R-:W-:Y:S01]  /*2b20*/  LOP3.LUT R89, R89, 0x1, RZ, 0x3c, !PT ;  /* 0x0000000159597812 */ /* 0x000fe200078e3cff */
[--C-:B------:R-:W-:Y:S02]  /*2b30*/  IMAD.MOV.U32 R98, RZ, RZ, R12.reuse ;  /* 0x000000ffff627224 */ /* 0x100fe400078e000c */
[----:B------:R-:W-:Y:S01]  /*2b40*/  IMAD.MOV.U32 R20, RZ, RZ, R12 ;  /* 0x000000ffff147224 */ /* 0x000fe200078e000c */
[----:B------:R-:W-:Y:S06]  /*2b50*/  @!P2 BRA `(.L_x_46) ;  /* 0x000000000080a947 */ /* 0x000fec0003800000 */
[----:B------:R-:W2:Y:S01]  /*2b60*/  LDC.64 R12, c[0x0][0x5d0] ;  /* 0x00017400ff0c7b82 */ /* 0x000ea20000000a00 */
[----:B------:R-:W-:Y:S01]  /*2b70*/  SHF.R.U32.HI R6, RZ, 0x5, R6 ;  /* 0x00000005ff067819 */ /* 0x000fe20000011606 */
[----:B------:R-:W-:Y:S01]  /*2b80*/  USHF.R.S32.HI UR4, URZ, 0x1f, UR47 ;  /* 0x0000001f3f047899 */ /* 0x000fe2000801142f */
[----:B------:R-:W-:-:S03]  /*2b90*/  ISETP.GE.AND P0, PT, R97, 0x1, PT ;  /* 0x000000016100780c */ /* 0x000fc60003f06270 */
[----:B------:R-:W-:Y:S01]  /*2ba0*/  IMAD.SHL.U32 R4, R6, 0x10, RZ ;  /* 0x0000001006047824 */ /* 0x000fe200078e00ff */
[C---:B------:R-:W-:Y:S02]  /*2bb0*/  ISETP.LT.OR P4, PT, R95.reuse, 0x1, !P0 ;  /* 0x000000015f00780c */ /* 0x040fe40004781670 */
[C---:B------:R-:W-:Y:S02]  /*2bc0*/  ISETP.LT.OR P3, PT, R95.reuse, 0x81, !P0 ;  /* 0x000000815f00780c */ /* 0x040fe40004761670 */
[----:B------:R-:W-:Y:S02]  /*2bd0*/  LOP3.LUT R4, R4, 0xfffffff0, R7, 0xe2, !PT ;  /* 0xfffffff004047812 */ /* 0x000fe400078ee207 */
[C---:B------:R-:W-:Y:S02]  /*2be0*/  ISETP.LT.OR P2, PT, R95.reuse, 0x9, !P0 ;  /* 0x000000095f00780c */ /* 0x040fe40004741670 */
[----:B------:R-:W-:Y:S01]  /*2bf0*/  ISETP.LT.OR P0, PT, R95, 0x89, !P0 ;  /* 0x000000895f00780c */ /* 0x000fe20004701670 */
[----:B------:R-:W-:-:S05]  /*2c00*/  VIADD R4, R4, UR46 ;  /* 0x0000002e04047c36 */ /* 0x000fca0008000000 */
[--C-:B------:R-:W-:Y:S01]  /*2c10*/  SHF.R.S32.HI R5, RZ, 0x1f, R4.reuse ;  /* 0x0000001fff057819 */ /* 0x100fe20000011404 */
[C---:B--2---:R-:W-:Y:S02]  /*2c20*/  IMAD R6, R12.reuse, UR4, RZ ;  /* 0x000000040c067c24 */ /* 0x044fe4000f8e02ff */
[----:B------:R-:W-:-:S04]  /*2c30*/  IMAD.WIDE.U32 R4, R12, UR47, R4 ;  /* 0x0000002f0c047c25 */ /* 0x000fc8000f8e0004 */
[----:B------:R-:W-:Y:S01]  /*2c40*/  IMAD R7, R13, UR47, R6 ;  /* 0x0000002f0d077c24 */ /* 0x000fe2000f8e0206 */
[----:B------:R-:W-:-:S03]  /*2c50*/  LEA R6, P5, R4, R10, 0x1 ;  /* 0x0000000a04067211 */ /* 0x000fc600078a08ff */
[----:B------:R-:W-:-:S05]  /*2c60*/  IMAD.IADD R5, R5, 0x1, R7 ;  /* 0x0000000105057824 */ /* 0x000fca00078e0207 */
[----:B------:R-:W-:-:S05]  /*2c70*/  LEA.HI.X R7, R4, R11, R5, 0x1, P5 ;  /* 0x0000000b04077211 */ /* 0x000fca00028f0c05 */
[----:B------:R-:W2:Y:S04]  /*2c80*/  @!P4 LDG.E.U16 R10, desc[UR52][R6.64] ;  /* 0x00000034060ac981 */ /* 0x000ea8000c1e1500 */
[----:B------:R-:W3:Y:S04]  /*2c90*/  @!P3 LDG.E.U16 R4, desc[UR52][R6.64+0x100] ;  /* 0x000100340604b981 */ /* 0x000ee8000c1e1500 */
[----:B------:R-:W4:Y:S04]  /*2ca0*/  @!P2 LDG.E.U16 R5, desc[UR52][R6.64+0x10] ;  /* 0x000010340605a981 */ /* 0x000f28000c1e1500 */
[----:B------:R-:W4:Y:S01]  /*2cb0*/  @!P0 LDG.E.U16 R9, desc[UR52][R6.64+0x110] ;  /* 0x0001103406098981 */ /* 0x000f22000c1e1500 */
[----:B------:R-:W-:Y:S01]  /*2cc0*/  MOV R98, RZ ;  /* 0x000000ff00627202 */ /* 0x000fe20000000f00 */
[----:B------:R-:W-:Y:S01]  /*2cd0*/  IMAD.MOV.U32 R12, RZ, RZ, RZ ;  /* 0x000000ffff0c7224 */ /* 0x000fe200078e00ff */
[----:B--2---:R-:W-:-:S02]  /*2ce0*/  @!P4 PRMT R98, R10, 0x5410, RZ ;  /* 0x000054100a62c816 */ /* 0x004fc400000000ff */
[----:B---3--:R-:W-:Y:S02]  /*2cf0*/  @!P3 PRMT R12, R4, 0x5410, RZ ;  /* 0x00005410040cb816 */ /* 0x008fe400000000ff */
[----:B----4-:R-:W-:Y:S02]  /*2d00*/  @!P2 PRMT R98, R98, 0x5410, R5 ;  /* 0x000054106262a816 */ /* 0x010fe40000000005 */
[----:B------:R-:W-:-:S03]  /*2d10*/  @!P0 PRMT R12, R12, 0x5410, R9 ;  /* 0x000054100c0c8816 */ /* 0x000fc60000000009 */
[C---:B------:R-:W-:Y:S01]  /*2d20*/  IMAD.U32 R20, R98.reuse, 0x10000, RZ ;  /* 0x0001000062147824 */ /* 0x040fe200078e00ff */
[----:B------:R-:W-:Y:S01]  /*2d30*/  LOP3.LUT R98, R98, 0xffff0000, RZ, 0xc0, !PT ;  /* 0xffff000062627812 */ /* 0x000fe200078ec0ff */
[C---:B------:R-:W-:Y:S01]  /*2d40*/  IMAD.U32 R14, R12.reuse, 0x10000, RZ ;  /* 0x000100000c0e7824 */ /* 0x040fe200078e00ff */
[----:B------:R-:W-:-:S07]  /*2d50*/  LOP3.LUT R12, R12, 0xffff0000, RZ, 0xc0, !PT ;  /* 0xffff00000c0c7812 */ /* 0x000fce00078ec0ff */
.L_x_46:
[----:B------:R-:W-:Y:S01]  /*2d60*/  ISETP.NE.AND P0, PT, R8, RZ, PT ;  /* 0x000000ff0800720c */ /* 0x000fe20003f05270 */
[----:B------:R-:W-:Y:S01]  /*2d70*/  BSSY B0, `(.L_x_47) ;  /* 0x0000028000007945 */ /* 0x000fe20003800000 */
[----:B------:R-:W-:Y:S01]  /*2d80*/  IMAD.MOV.U32 R13, RZ, RZ, RZ ;  /* 0x000000ffff0d7224 */ /* 0x000fe200078e00ff */
[----:B------:R-:W-:Y:S02]  /*2d90*/  CS2R R6, SRZ ;  /* 0x0000000000067805 */ /* 0x000fe4000001ff00 */
[----:B------:R-:W-:Y:S02]  /*2da0*/  CS2R R4, SRZ ;  /* 0x0000000000047805 */ /* 0x000fe4000001ff00 */
[----:B------:R-:W-:Y:S02]  /*2db0*/  CS2R R10, SRZ ;  /* 0x00000000000a7805 */ /* 0x000fe4000001ff00 */
[----:B------:R-:W-:-:S04]  /*2dc0*/  CS2R R8, SRZ ;  /* 0x0000000000087805 */ /* 0x000fc8000001ff00 */
[----:B------:R-:W-:Y:S05]  /*2dd0*/  @!P0 BRA `(.L_x_48) ;  /* 0x0000000000848947 */ /* 0x000fea0003800000 */
[----:B------:R-:W-:-:S13]  /*2de0*/  ISETP.NE.AND P2, PT, R100, 0x3, PT ;  /* 0x000000036400780c */ /* 0x000fda0003f45270 */
[----:B------:R-:W-:Y:S05]  /*2df0*/  @!P2 BRA `(.L_x_49) ;  /* 0x000000000004a947 */ /* 0x000fea0003800000 */
[----:B------:R-:W-:Y:S01]  /*2e00*/  BPT.TRAP 0x1 ;  /* 0x000000040000795c */ /* 0x000fe20000300000 */
.L_x_49:
[----:B------:R-:W-:Y:S01]  /*2e10*/  SHF.L.U32 R4, R89, 0x1f, RZ ;  /* 0x0000001f59047819 */ /* 0x000fe200000006ff */
[----:B------:R-:W-:Y:S01]  /*2e20*/  BSSY B1, `(.L_x_50) ;  /* 0x0000005000017945 */ /* 0x000fe20003800000 */
[----:B------:R-:W-:Y:S02]  /*2e30*/  IMAD.MOV.U32 R13, RZ, RZ, 0x1 ;  /* 0x00000001ff0d7424 */ /* 0x000fe400078e00ff */
[----:B------:R-:W2:Y:S01]  /*2e40*/  SYNCS.PHASECHK.TRANS64.TRYWAIT P2, [UR51+0x40], R4 ;  /* 0x00004004ff0075a7 */ /* 0x000ea20008040173 */
[----:B------:R-:W-:Y:S01]  /*2e50*/  IMAD.MOV.U32 R6, RZ, RZ, RZ ;  /* 0x000000ffff067224 */ /* 0x000fe200078e00ff */
[----:B--2---:R-:W-:Y:S06]  /*2e60*/  @!P2 BRA `(.L_x_51) ;  /* 0x000000540020a947 */ /* 0x004fec0003800000 */
.L_x_167:
[----:B------:R-:W-:Y:S05]  /*2e70*/  BSYNC B1 ;  /* 0x0000000000017941 */ /* 0x000fea0003800000 */
.L_x_50:
[----:B--2---:R-:W-:Y:S02]  /*2e80*/  CS2R R4, SRZ ;  /* 0x0000000000047805 */ /* 0x004fe4000001ff00 */
[----:B------:R-:W-:Y:S02]  /*2e90*/  CS2R R10, SRZ ;  /* 0x00000000000a7805 */ /* 0x000fe4000001ff00 */
[----:B------:R-:W-:Y:S01]  /*2ea0*/  CS2R R8, SRZ ;  /* 0x0000000000087805 */ /* 0x000fe2000001ff00 */
[----:B------:R-:W-:Y:S06]  /*2eb0*/  @P1 BRA `(.L_x_48) ;  /* 0x00000000004c1947 */ /* 0x000fec0003800000 */
[C---:B------:R-:W-:Y:S01]  /*2ec0*/  IMAD.SHL.U32 R4, R18.reuse, 0x10, RZ ;  /* 0x0000001012047824 */ /* 0x040fe200078e00ff */
[----:B------:R-:W-:Y:S01]  /*2ed0*/  SHF.R.U32.HI R7, RZ, 0x1, R18 ;  /* 0x00000001ff077819 */ /* 0x000fe20000011612 */
[C---:B------:R-:W-:Y:S01]  /*2ee0*/  IMAD.SHL.U32 R5, R18.reuse, 0x20, RZ ;  /* 0x0000002012057824 */ /* 0x040fe200078e00ff */
[C---:B------:R-:W-:Y:S01]  /*2ef0*/  LOP3.LUT P2, RZ, R18.reuse, 0x4, RZ, 0xc0, !PT ;  /* 0x0000000412ff7812 */ /* 0x040fe2000784c0ff */
[----:B------:R-:W-:Y:S01]  /*2f00*/  IMAD.SHL.U32 R9, R18, 0x4, RZ ;  /* 0x0000000412097824 */ /* 0x000fe200078e00ff */
[----:B------:R-:W-:Y:S01]  /*2f10*/  LOP3.LUT R4, R4, 0xe00, RZ, 0xc0, !PT ;  /* 0x00000e0004047812 */ /* 0x000fe200078ec0ff */
[----:B------:R-:W-:Y:S05]  /*2f20*/  WARPSYNC.ALL ;  /* 0x0000000000007948 */ /* 0x000fea0003800000 */
[----:B------:R-:W-:-:S02]  /*2f30*/  LOP3.LUT R6, R5, 0xc0, RZ, 0xc0, !PT ;  /* 0x000000c005067812 */ /* 0x000fc400078ec0ff */
[----:B------:R-:W-:Y:S02]  /*2f40*/  LOP3.LUT R4, R4, 0x20, R5, 0xf8, !PT ;  /* 0x0000002004047812 */ /* 0x000fe400078ef805 */
[----:B------:R-:W-:Y:S02]  /*2f50*/  LOP3.LUT R6, R6, 0x8, R7, 0xf8, !PT ;  /* 0x0000000806067812 */ /* 0x000fe400078ef807 */
[----:B------:R-:W-:Y:S02]  /*2f60*/  LOP3.LUT R4, R4, 0x100, R5, 0xf8, !PT ;  /* 0x0000010004047812 */ /* 0x000fe400078ef805 */
[----:B------:R-:W-:-:S04]  /*2f70*/  LOP3.LUT R9, R6, 0x18, R9, 0x78, !PT ;  /* 0x0000001806097812 */ /* 0x000fc800078e7809 */
[----:B------:R-:W-:-:S04]  /*2f80*/  LOP3.LUT R4, R4, R9, RZ, 0xfc, !PT ;  /* 0x0000000904047212 */ /* 0x000fc800078efcff */
[----:B------:R-:W-:-:S04]  /*2f90*/  LEA R8, R4, UR51, 0x1 ;  /* 0x0000003304087c11 */ /* 0x000fc8000f8e08ff */
[C---:B------:R-:W-:Y:S01]  /*2fa0*/  IADD3 R5, R8.reuse, 0x200, RZ ;  /* 0x0000020008057810 */ /* 0x040fe20007ffe0ff */
[----:B------:R-:W-:Y:S02]  /*2fb0*/  VIADD R4, R8, 0x220 ;  /* 0x0000022008047836 */ /* 0x000fe40000000000 */
[----:B------:R-:W2:Y:S02]  /*2fc0*/  LDSM.16.M88.4 R8, [R8+0x200] ;  /* 0x000200000808783b */ /* 0x000ea40000000200 */
[----:B------:R-:W-:-:S06]  /*2fd0*/  @P2 VIADD R4, R5, 0xffffffe0 ;  /* 0xffffffe005042836 */ /* 0x000fcc0000000000 */
[----:B------:R-:W3:Y:S02]  /*2fe0*/  LDSM.16.M88.4 R4, [R4] ;  /* 0x000000000404783b */ /* 0x000ee40000000200 */
.L_x_48:
[----:B------:R-:W-:Y:S05]  /*2ff0*/  BSYNC B0 ;  /* 0x0000000000007941 */ /* 0x000fea0003800000 */
.L_x_47:
[C---:B------:R-:W-:Y:S01]  /*3000*/  IMAD.SHL.U32 R107, R18.reuse, 0x20, RZ ;  /* 0x00000020126b7824 */ /* 0x040fe200078e00ff */
[----:B------:R-:W-:Y:S01]  /*3010*/  SHF.R.U32.HI R102, RZ, 0x1, R18 ;  /* 0x00000001ff667819 */ /* 0x000fe20000011612 */
[----:B------:R-:W-:Y:S01]  /*3020*/  IMAD.SHL.U32 R95, R18, 0x10, RZ ;  /* 0x00000010125f7824 */ /* 0x000fe200078e00ff */
[----:B--2---:R-:W-:Y:S01]  /*3030*/  LOP3.LUT R97, R10, 0xffff0000, RZ, 0xc0, !PT ;  /* 0xffff00000a617812 */ /* 0x004fe200078ec0ff */
[----:B------:R-:W-:Y:S01]  /*3040*/  IMAD.U32 R15, R8, 0x10000, RZ ;  /* 0x00010000080f7824 */ /* 0x000fe200078e00ff */
[----:B------:R-:W-:Y:S01]  /*3050*/  LOP3.LUT R21, R107, 0xc0, RZ, 0xc0, !PT ;  /* 0x000000c06b157812 */ /* 0x000fe200078ec0ff */
[----:B------:R-:W-:Y:S01]  /*3060*/  IMAD.SHL.U32 R109, R18, 0x4, RZ ;  /* 0x00000004126d7824 */ /* 0x000fe200078e00ff */
[----:B---3--:R-:W-:Y:S01]  /*3070*/  LOP3.LUT R117, R6, 0xffff0000, RZ, 0xc0, !PT ;  /* 0xffff000006757812 */ /* 0x008fe200078ec0ff */
[----:B------:R-:W-:Y:S01]  /*3080*/  IMAD.U32 R23, R9, 0x10000, RZ ;  /* 0x0001000009177824 */ /* 0x000fe200078e00ff */
[----:B------:R-:W-:Y:S01]  /*3090*/  LOP3.LUT R102, R21, 0x8, R102, 0xf8, !PT ;  /* 0x0000000815667812 */ /* 0x000fe200078ef866 */
[----:B------:R-:W-:Y:S01]  /*30a0*/  IMAD.U32 R105, R11, 0x10000, RZ ;  /* 0x000100000b697824 */ /* 0x000fe200078e00ff */
[----:B------:R-:W-:Y:S01]  /*30b0*/  LOP3.LUT R21, R8, 0xffff0000, RZ, 0xc0, !PT ;  /* 0xffff000008157812 */ /* 0x000fe200078ec0ff */
[----:B------:R-:W-:Y:S01]  /*30c0*/  IMAD.U32 R115, R6, 0x10000, RZ ;  /* 0x0001000006737824 */ /* 0x000fe200078e00ff */
[----:B------:R-:W-:Y:S01]  /*30d0*/  LOP3.LUT R8, R95, 0xe00, RZ, 0xc0, !PT ;  /* 0x00000e005f087812 */ /* 0x000fe200078ec0ff */
[----:B------:R-:W-:Y:S01]  /*30e0*/  IMAD.U32 R95, R10, 0x10000, RZ ;  /* 0x000100000a5f7824 */ /* 0x000fe200078e00ff */
[----:B------:R-:W-:Y:S01]  /*30f0*/  LOP3.LUT R123, R102, 0x18, R109, 0x78, !PT ;  /* 0x00000018667b7812 */ /* 0x000fe200078e786d */
[----:B------:R-:W-:Y:S01]  /*3100*/  IMAD.U32 R111, R5, 0x10000, RZ ;  /* 0x00010000056f7824 */ /* 0x000fe200078e00ff */
[--C-:B------:R-:W-:Y:S01]  /*3110*/  LOP3.LUT R8, R8, 0x20, R107.reuse, 0xf8, !PT ;  /* 0x0000002008087812 */ /* 0x100fe200078ef86b */
[----:B------:R-:W-:Y:S01]  /*3120*/  IMAD.U32 R119, R7, 0x10000, RZ ;  /* 0x0001000007777824 */ /* 0x000fe200078e00ff */
[----:B------:R-:W-:Y:S01]  /*3130*/  LOP3.LUT R109, R4, 0xffff0000, RZ, 0xc0, !PT ;  /* 0xffff0000046d7812 */ /* 0x000fe200078ec0ff */
[--C-:B-----5:R-:W-:Y:S01]  /*3140*/  FFMA R6, R91, R57, R20.reuse ;  /* 0x000000395b067223 */ /* 0x120fe20000000014 */
[----:B------:R-:W-:Y:S01]  /*3150*/  LOP3.LUT R8, R8, 0x100, R107, 0xf8, !PT ;  /* 0x0000010008087812 */ /* 0x000fe200078ef86b */
[----:B------:R-:W-:Y:S01]  /*3160*/  FMUL R21, R21, R96 ;  /* 0x0000006015157220 */ /* 0x000fe20000400000 */
[----:B------:R-:W-:Y:S01]  /*3170*/  SHF.L.U32 R107, R4, 0x10, RZ ;  /* 0x00000010046b7819 */ /* 0x000fe200000006ff */
[C---:B------:R-:W-:Y:S01]  /*3180*/  FFMA R10, R91.reuse, R60, R20 ;  /* 0x0000003c5b0a7223 */ /* 0x040fe20000000014 */
[----:B------:R-:W-:Y:S01]  /*3190*/  LOP3.LUT R4, R18, 0xff, RZ, 0xc0, !PT ;  /* 0x000000ff12047812 */ /* 0x000fe200078ec0ff */
[--C-:B------:R-:W-:Y:S01]  /*31a0*/  FFMA R102, R91, R62, R98.reuse ;  /* 0x0000003e5b667223 */ /* 0x100fe20000000062 */
[----:B------:R-:W-:Y:S01]  /*31b0*/  LOP3.LUT R9, R9, 0xffff0000, RZ, 0xc0, !PT ;  /* 0xffff000009097812 */ /* 0x000fe200078ec0ff */
[----:B------:R-:W-:Y:S01]  /*31c0*/  FMUL R23, R23, R96 ;  /* 0x0000006017177220 */ /* 0x000fe20000400000 */
[----:B------:R-:W-:Y:S01]  /*31d0*/  LOP3.LUT R11, R11, 0xffff0000, RZ, 0xc0, !PT ;  /* 0xffff00000b0b7812 */ /* 0x000fe200078ec0ff */
[----:B------:R-:W-:Y:S01]  /*31e0*/  VIADD R4, R4, 0x1f ;  /* 0x0000001f04047836 */ /* 0x000fe20000000000 */
[----:B------:R-:W-:Y:S01]  /*31f0*/  LOP3.LUT R123, R8, R123, RZ, 0xfc, !PT ;  /* 0x0000007b087b7212 */ /* 0x000fe200078efcff */
[--C-:B------:R-:W-:Y:S01]  /*3200*/  FFMA R8, R91, R58, R98.reuse ;  /* 0x0000003a5b087223 */ /* 0x100fe20000000062 */
[----:B------:R-:W-:Y:S01]  /*3210*/  LOP3.LUT R113, R5, 0xffff0000, RZ, 0xc0, !PT ;  /* 0xffff000005717812 */ /* 0x000fe200078ec0ff */
[C---:B------:R-:W-:Y:S01]  /*3220*/  FFMA R5, R91.reuse, R59, R98 ;  /* 0x0000003b5b057223 */ /* 0x040fe20000000062 */
[----:B------:R-:W-:Y:S01]  /*3230*/  ISETP.GT.U32.AND P2, PT, R4, 0x3e, PT ;  /* 0x0000003e0400780c */ /* 0x000fe20003f44070 */
[--C-:B------:R-:W-:Y:S01]  /*3240*/  FFMA R4, R91, R56, R20.reuse ;  /* 0x000000385b047223 */ /* 0x100fe20000000014 */
[----:B------:R-:W-:Y:S01]  /*3250*/  LOP3.LUT R121, R7, 0xffff0000, RZ, 0xc0, !PT ;  /* 0xffff000007797812 */ /* 0x000fe200078ec0ff */
[----:B------:R-:W-:Y:S01]  /*3260*/  FFMA R7, R91, R61, R20 ;  /* 0x0000003d5b077223 */ /* 0x000fe20000000014 */
[-C--:B------:R-:W-:Y:S01]  /*3270*/  FMUL R56, R9, R96.reuse ;  /* 0x0000006009387220 */ /* 0x080fe20000400000 */
[-C--:B------:R-:W-:Y:S01]  /*3280*/  FMUL R57, R95, R96.reuse ;  /* 0x000000605f397220 */ /* 0x080fe20000400000 */
[----:B------:R-:W-:Y:S01]  /*3290*/  FMUL R58, R97, R96 ;  /* 0x00000060613a7220 */ /* 0x000fe20000400000 */
[C---:B------:R-:W-:Y:S01]  /*32a0*/  FFMA R63, R91.reuse, R63, R98 ;  /* 0x0000003f5b3f7223 */ /* 0x040fe20000000062 */
[C-C-:B------:R-:W-:Y:S01]  /*32b0*/  FFMA R64, R91.reuse, R64, R20.reuse ;  /* 0x000000405b407223 */ /* 0x140fe20000000014 */
[----:B------:R-:W-:Y:S01]  /*32c0*/  FFMA R65, R91, R65, R20 ;  /* 0x000000415b417223 */ /* 0x000fe20000000014 */
[-C--:B------:R-:W-:Y:S01]  /*32d0*/  FMUL R15, R15, R96.reuse ;  /* 0x000000600f0f7220 */ /* 0x080fe20000400000 */
[-C--:B------:R-:W-:Y:S01]  /*32e0*/  FMUL R59, R105, R96.reuse ;  /* 0x00000060693b7220 */ /* 0x080fe20000400000 */
[-C--:B------:R-:W-:Y:S01]  /*32f0*/  FMUL R60, R11, R96.reuse ;  /* 0x000000600b3c7220 */ /* 0x080fe20000400000 */
[-C--:B------:R-:W-:Y:S01]  /*3300*/  FMUL R61, R107, R96.reuse ;  /* 0x000000606b3d7220 */ /* 0x080fe20000400000 */
[----:B------:R-:W-:Y:S01]  /*3310*/  FMUL R62, R109, R96 ;  /* 0x000000606d3e7220 */ /* 0x000fe20000400000 */
[----:B------:R-:W-:Y:S01]  /*3320*/  FADD R9, R6, R21 ;  /* 0x0000001506097221 */ /* 0x000fe20000000000 */
        /* <DEDUP_REMOVED lines=9> */
[----:B------:R-:W-:Y:S01]  /*33c0*/  F2FP.BF16.F32.PACK_AB R5, R5, R8 ;  /* 0x000000080505723e */ /* 0x000fe200000010ff */
[--C-:B------:R-:W-:Y:S01]  /*33d0*/  FFMA R10, R91, R66, R98.reuse ;  /* 0x000000425b0a7223 */ /* 0x100fe20000000062 */
[----:B------:R-:W-:Y:S01]  /*33e0*/  F2FP.BF16.F32.PACK_AB R6, R7, R6 ;  /* 0x000000060706723e */ /* 0x000fe200000010ff */
[----:B------:R-:W-:Y:S01]  /*33f0*/  FMUL R66, R113, R96 ;  /* 0x0000006071427220 */ /* 0x000fe20000400000 */
[----:B------:R-:W-:Y:S01]  /*3400*/  F2FP.BF16.F32.PACK_AB R4, R9, R4 ;  /* 0x000000040904723e */ /* 0x000fe200000010ff */
[--C-:B------:R-:W-:Y:S01]  /*3410*/  FFMA R9, R91, R67, R98.reuse ;  /* 0x000000435b097223 */ /* 0x100fe20000000062 */
[----:B------:R-:W-:Y:S01]  /*3420*/  F2FP.BF16.F32.PACK_AB R7, R63, R102 ;  /* 0x000000663f07723e */ /* 0x000fe200000010ff */
[----:B------:R-:W-:Y:S01]  /*3430*/  FFMA R63, R91, R70, R98 ;  /* 0x000000465b3f7223 */ /* 0x000fe20000000062 */
[----:B------:R-:W-:Y:S01]  /*3440*/  F2FP.BF16.F32.PACK_AB R8, R65, R64 ;  /* 0x000000404108723e */ /* 0x000fe200000010ff */
[----:B------:R-:W-:Y:S01]  /*3450*/  FMUL R65, R111, R96 ;  /* 0x000000606f417220 */ /* 0x000fe20000400000 */
[C-C-:B------:R-:W-:Y:S01]  /*3460*/  FFMA R64, R91.reuse, R68, R20.reuse ;  /* 0x000000445b407223 */ /* 0x140fe20000000014 */
[----:B------:R-:W-:Y:S01]  /*3470*/  FFMA R11, R91, R69, R20 ;  /* 0x000000455b0b7223 */ /* 0x000fe20000000014 */
[-C--:B------:R-:W-:Y:S01]  /*3480*/  FMUL R67, R115, R96.reuse ;  /* 0x0000006073437220 */ /* 0x080fe20000400000 */
[----:B------:R-:W-:Y:S01]  /*3490*/  FMUL R70, R117, R96 ;  /* 0x0000006075467220 */ /* 0x000fe20000400000 */
[----:B------:R-:W-:Y:S01]  /*34a0*/  FFMA R102, R91, R71, R98 ;  /* 0x000000475b667223 */ /* 0x000fe20000000062 */
[----:B------:R-:W-:-:S02]  /*34b0*/  IMAD.MOV.U32 R95, RZ, RZ, 0x20 ;  /* 0x00000020ff5f7424 */ /* 0x000fc400078e00ff */
[-C--:B------:R-:W-:Y:S01]  /*34c0*/  FMUL R68, R119, R96.reuse ;  /* 0x0000006077447220 */ /* 0x080fe20000400000 */
[----:B------:R-:W-:Y:S01]  /*34d0*/  FMUL R69, R121, R96 ;  /* 0x0000006079457220 */ /* 0x000fe20000400000 */
[----:B------:R-:W-:Y:S01]  /*34e0*/  LOP3.LUT P3, RZ, R18, 0x4, RZ, 0xc0, !PT ;  /* 0x0000000412ff7812 */ /* 0x000fe2000786c0ff */
[----:B------:R-:W-:Y:S01]  /*34f0*/  FADD R10, R10, R65 ;  /* 0x000000410a0a7221 */ /* 0x000fe20000000000 */
[----:B------:R-:W-:Y:S01]  /*3500*/  FADD R9, R9, R66 ;  /* 0x0000004209097221 */ /* 0x000fe20000000000 */
[----:B------:R-:W-:Y:S01]  /*3510*/  FADD R71, R64, R67 ;  /* 0x0000004340477221 */ /* 0x000fe20000000000 */
[----:B------:R-:W-:Y:S01]  /*3520*/  FADD R104, R11, R70 ;  /* 0x000000460b687221 */ /* 0x000fe20000000000 */
[----:B------:R-:W-:Y:S01]  /*3530*/  FADD R11, R63, R68 ;  /* 0x000000443f0b7221 */ /* 0x000fe20000000000 */
[----:B------:R-:W-:Y:S01]  /*3540*/  FADD R102, R102, R69 ;  /* 0x0000004566667221 */ /* 0x000fe20000000000 */
[----:B------:R-:W-:Y:S01]  /*3550*/  SEL R63, R95, 0xffffffe0, !P3 ;  /* 0xffffffe05f3f7807 */ /* 0x000fe20005800000 */
[----:B------:R-:W-:Y:S05]  /*3560*/  WARPSYNC.ALL ;  /* 0x0000000000007948 */ /* 0x000fea0003800000 */
[----:B------:R-:W-:Y:S01]  /*3570*/  LEA R64, R123, UR51, 0x1 ;  /* 0x000000337b407c11 */ /* 0x000fe2000f8e08ff */
[----:B------:R-:W-:Y:S01]  /*3580*/  BSSY B0, `(.L_x_52) ;  /* 0x0000015000007945 */ /* 0x000fe20003800000 */
[----:B------:R-:W-:-:S02]  /*3590*/  F2FP.BF16.F32.PACK_AB R9, R9, R10 ;  /* 0x0000000a0909723e */ /* 0x000fc400000010ff */
[----:B------:R-:W-:Y:S01]  /*35a0*/  F2FP.BF16.F32.PACK_AB R10, R104, R71 ;  /* 0x00000047680a723e */ /* 0x000fe200000010ff */
[----:B------:R2:W-:Y:S01]  /*35b0*/  STSM.16.M88.4 [R64+0x200], R4 ;  /* 0x0002000440007844 */ /* 0x0005e20000000200 */
[----:B------:R-:W-:Y:S02]  /*35c0*/  F2FP.BF16.F32.PACK_AB R11, R102, R11 ;  /* 0x0000000b660b723e */ /* 0x000fe400000010ff */
[----:B------:R-:W-:-:S05]  /*35d0*/  IADD3 R71, R63, 0x200, R64 ;  /* 0x000002003f477810 */ /* 0x000fca0007ffe040 */
[----:B------:R2:W-:Y:S01]  /*35e0*/  STSM.16.M88.4 [R71], R8 ;  /* 0x0000000847007844 */ /* 0x0005e20000000200 */
[----:B------:R-:W-:Y:S01]  /*35f0*/  @!PT LDS RZ, [RZ] ;  /* 0x00000000fffff984 */ /* 0x000fe20000000800 */
[----:B------:R-:W-:Y:S01]  /*3600*/  @!PT LDS RZ, [RZ] ;  /* 0x00000000fffff984 */ /* 0x000fe20000000800 */
[----:B------:R-:W-:Y:S01]  /*3610*/  @!PT LDS RZ, [RZ] ;  /* 0x00000000fffff984 */ /* 0x000fe20000000800 */
[----:B------:R-:W-:Y:S01]  /*3620*/  @!PT LDS RZ, [RZ] ;  /* 0x00000000fffff984 */ /* 0x000fe20000000800 */
[----:B------:R3:W-:Y:S06]  /*3630*/  MEMBAR.ALL.CTA ;  /* 0x0000000000007992 */ /* 0x0007ec0000008000 */
[----:B---3--:R-:W3:Y:S02]  /*3640*/  FENCE.VIEW.ASYNC.S ;  /* 0x00000000000073c6 */ /* 0x008ee40000000000 */
[----:B---3--:R-:W-:Y:S06]  /*3650*/  BAR.SYNC.DEFER_BLOCKING 0x1, 0x100 ;  /* 0x0044000000007b1d */ /* 0x008fec0000010000 */
[----:B------:R-:W-:Y:S05]  /*3660*/  @P2 BRA `(.L_x_53) ;  /* 0x0000000000182947 */ /* 0x000fea0003800000 */
[----:B------:R-:W-:Y:S02]  /*3670*/  UIADD3 UR4, UP0, UR54, 0x4f0, URZ ;  /* 0x000004f036047890 */ /* 0x000fe4000ff1e03f */
[----:B------:R-:W-:Y:S02]  /*3680*/  UIADD3 UR44, UR51, 0x200, URZ ;  /* 0x00000200332c7890 */ /* 0x000fe4000fffe03f */
[----:B------:R-:W-:-:S09]  /*3690*/  UIADD3.X UR5, URZ, UR55, URZ, UP0, !UPT ;  /* 0x000000373f057290 */ /* 0x000fd200087fe43f */
[----:B------:R3:W-:Y:S01]  /*36a0*/  UTMASTG.3D [UR44], [UR4] ;  /* 0x0000002c040073b5 */ /* 0x0007e20008010000 */
[----:B------:R0:W-:Y:S01]  /*36b0*/  UTMACMDFLUSH ;  /* 0x00000000000079b7 */ /* 0x0001e20000000000 */
[----:B---3--:R-:W-:-:S04]  /*36c0*/  DEPBAR.LE SB0, 0x1 ;  /* 0x000080400000791a */ /* 0x008fc80000000000 */
.L_x_53:
[----:B------:R-:W-:Y:S05]  /*36d0*/  BSYNC B0 ;  /* 0x0000000000007941 */ /* 0x000fea0003800000 */
.L_x_52:
[----:B------:R-:W-:Y:S01]  /*36e0*/  BAR.SYNC.DEFER_BLOCKING 0x1, 0x100 ;  /* 0x0044000000007b1d */ /* 0x000fe20000010000 */
[----:B------:R-:W-:-:S13]  /*36f0*/  ISETP.NE.AND P3, PT, RZ, UR42, PT ;  /* 0x0000002aff007c0c */ /* 0x000fda000bf65270 */
[----:B------:R-:W-:Y:S05]  /*3700*/  @!P3 BRA `(.L_x_54) ;  /* 0x000000000034b947 */ /* 0x000fea0003800000 */
[----:B------:R-:W-:Y:S04]  /*3710*/  BSSY B0, `(.L_x_55) ;  /* 0x0000009000007945 */ /* 0x000fe80003800000 */
[----:B------:R-:W-:Y:S05]  /*3720*/  @!P0 BRA `(.L_x_56) ;  /* 0x00000000001c8947 */ /* 0x000fea0003800000 */
[----:B------:R-:W-:-:S13]  /*3730*/  ISETP.NE.AND P3, PT, R100, 0x3, PT ;  /* 0x000000036400780c */ /* 0x000fda0003f65270 */
[----:B------:R-:W-:Y:S05]  /*3740*/  @!P3 BRA `(.L_x_57) ;  /* 0x000000000004b947 */ /* 0x000fea0003800000 */
[----:B------:R-:W-:Y:S01]  /*3750*/  BPT.TRAP 0x1 ;  /* 0x000000040000795c */ /* 0x000fe20000300000 */
.L_x_57:
[----:B------:R-:W-:-:S04]  /*3760*/  ULEA UR4, UR39, UR51, 0x3 ;  /* 0x0000003327047291 */ /* 0x000fc8000f8e183f */
[----:B------:R-:W-:-:S04]  /*3770*/  UIADD3 UR4, UR4, 0x60, URZ ;  /* 0x0000006004047890 */ /* 0x000fc8000fffe03f */
[----:B------:R-:W-:-:S09]  /*3780*/  UPRMT UR4, UR50, 0x654, UR4 ;  /* 0x0000065432047896 */ /* 0x000fd20008000004 */
[----:B------:R-:W-:Y:S03]  /*3790*/  SYNCS.ARRIVE.TRANS64.RED.A1T0 RZ, [UR4], RZ ;  /* 0x000000ffffff79a7 */ /* 0x000fe60008100404 */
.L_x_56:
[----:B------:R-:W-:Y:S05]  /*37a0*/  BSYNC B0 ;  /* 0x0000000000007941 */ /* 0x000fea0003800000 */
.L_x_55:
[----:B------:R-:W-:-:S04]  /*37b0*/  UIADD3 UR39, UR39, 0x1, URZ ;  /* 0x0000000127277890 */ /* 0x000fc8000fffe03f */
[----:B------:R-:W-:-:S04]  /*37c0*/  UISETP.NE.AND UP0, UPT, UR39, 0x4, UPT ;  /* 0x000000042700788c */ /* 0x000fc8000bf05270 */
[----:B------:R-:W-:-:S12]  /*37d0*/  USEL UR39, UR39, URZ, UP0 ;  /* 0x0000003f27277287 */ /* 0x000fd80008000000 */
.L_x_54:
[----:B------:R-:W-:Y:S04]  /*37e0*/  BSSY B0, `(.L_x_58) ;  /* 0x0000032000007945 */ /* 0x000fe80003800000 */
[----:B------:R-:W-:Y:S05]  /*37f0*/  @!P0 BRA `(.L_x_59) ;  /* 0x0000000000c08947 */ /* 0x000fea0003800000 */
[----:B------:R-:W-:-:S13]  /*3800*/  ISETP.NE.AND P3, PT, R100, 0x3, PT ;  /* 0x000000036400780c */ /* 0x000fda0003f65270 */
[----:B------:R-:W-:Y:S05]  /*3810*/  @!P3 BRA `(.L_x_60) ;  /* 0x000000000004b947 */ /* 0x000fea0003800000 */
[----:B------:R-:W-:Y:S01]  /*3820*/  BPT.TRAP 0x1 ;  /* 0x000000040000795c */ /* 0x000fe20000300000 */
.L_x_60:
[----:B--2---:R-:W-:Y:S01]  /*3830*/  LEA R4, R13, UR51, 0x3 ;  /* 0x000000330d047c11 */ /* 0x004fe2000f8e18ff */
[----:B------:R-:W-:Y:S01]  /*3840*/  BSSY B1, `(.L_x_61) ;  /* 0x0000004000017945 */ /* 0x000fe20003800000 */
[----:B------:R-:W-:-:S04]  /*3850*/  SHF.L.U32 R5, R89, 0x1f, RZ ;  /* 0x0000001f59057819 */ /* 0x000fc800000006ff */
[----:B------:R-:W2:Y:S02]  /*3860*/  SYNCS.PHASECHK.TRANS64.TRYWAIT P3, [R4+URZ+0x40], R5 ;  /* 0x00004005040075a7 */ /* 0x000ea4000806017f */
[----:B--2---:R-:W-:Y:S05]  /*3870*/  @!P3 BRA `(.L_x_62) ;  /* 0x0000004800b4b947 */ /* 0x004fea0003800000 */
.L_x_168:
[----:B------:R-:W-:Y:S05]  /*3880*/  BSYNC B1 ;  /* 0x0000000000017941 */ /* 0x000fea0003800000 */
.L_x_61:
[----:B------:R-:W-:Y:S05]  /*3890*/  @P1 BRA `(.L_x_63) ;  /* 0x0000000000941947 */ /* 0x000fea0003800000 */
[----:B--2---:R-:W-:Y:S01]  /*38a0*/  IMAD R4, R13, 0x2000, R64 ;  /* 0x000020000d047824 */ /* 0x004fe200078e0240 */
[----:B------:R-:W-:Y:S05]  /*38b0*/  WARPSYNC.ALL ;  /* 0x0000000000007948 */ /* 0x000fea0003800000 */
[----:B------:R-:W-:Y:S01]  /*38c0*/  IMAD.IADD R68, R63, 0x1, R4 ;  /* 0x000000013f447824 */ /* 0x000fe200078e0204 */
[----:B------:R-:W2:Y:S05]  /*38d0*/  LDSM.16.M88.4 R8, [R4+0x200] ;  /* 0x000200000408783b */ /* 0x000eaa0000000200 */
[----:B------:R-:W3:Y:S01]  /*38e0*/  LDSM.16.M88.4 R68, [R68+0x200] ;  /* 0x000200004444783b */ /* 0x000ee20000000200 */
[----:B--2---:R-:W-:Y:S01]  /*38f0*/  IMAD.U32 R23, R9, 0x10000, RZ ;  /* 0x0001000009177824 */ /* 0x004fe200078e00ff */
[C---:B------:R-:W-:Y:S01]  /*3900*/  LOP3.LUT R21, R8.reuse, 0xffff0000, RZ, 0xc0, !PT ;  /* 0xffff000008157812 */ /* 0x040fe200078ec0ff */
[----:B------:R-:W-:Y:S01]  /*3910*/  IMAD.U32 R59, R11, 0x10000, RZ ;  /* 0x000100000b3b7824 */ /* 0x000fe200078e00ff */
[----:B------:R-:W-:Y:S01]  /*3920*/  LOP3.LUT R9, R9, 0xffff0000, RZ, 0xc0, !PT ;  /* 0xffff000009097812 */ /* 0x000fe200078ec0ff */
[----:B------:R-:W-:Y:S01]  /*3930*/  IMAD.U32 R15, R8, 0x10000, RZ ;  /* 0x00010000080f7824 */ /* 0x000fe200078e00ff */
[C---:B------:R-:W-:Y:S01]  /*3940*/  SHF.L.U32 R57, R10.reuse, 0x10, RZ ;  /* 0x000000100a397819 */ /* 0x040fe200000006ff */
[C---:B---3--:R-:W-:Y:S01]  /*3950*/  IMAD.U32 R65, R69.reuse, 0x10000, RZ ;  /* 0x0001000045417824 */ /* 0x048fe200078e00ff */
[----:B------:R-:W-:Y:S01]  /*3960*/  LOP3.LUT R69, R69, 0xffff0000, RZ, 0xc0, !PT ;  /* 0xffff000045457812 */ /* 0x000fe200078ec0ff */
[----:B------:R-:W-:Y:S01]  /*3970*/  IMAD.U32 R97, R71, 0x10000, RZ ;  /* 0x0001000047617824 */ /* 0x000fe200078e00ff */
[----:B------:R-:W-:Y:S01]  /*3980*/  LOP3.LUT R5, R10, 0xffff0000, RZ, 0xc0, !PT ;  /* 0xffff00000a057812 */ /* 0x000fe200078ec0ff */
[----:B------:R-:W-:Y:S01]  /*3990*/  IMAD.U32 R61, R68, 0x10000, RZ ;  /* 0x00010000443d7824 */ /* 0x000fe200078e00ff */
[----:B------:R-:W-:Y:S01]  /*39a0*/  LOP3.LUT R11, R11, 0xffff0000, RZ, 0xc0, !PT ;  /* 0xffff00000b0b7812 */ /* 0x000fe200078ec0ff */
[----:B------:R-:W-:Y:S01]  /*39b0*/  IMAD.U32 R67, R70, 0x10000, RZ ;  /* 0x0001000046437824 */ /* 0x000fe200078e00ff */
[----:B------:R-:W-:Y:S01]  /*39c0*/  LOP3.LUT R7, R68, 0xffff0000, RZ, 0xc0, !PT ;  /* 0xffff000044077812 */ /* 0x000fe200078ec0ff */
[-C--:B------:R-:W-:Y:S01]  /*39d0*/  FMUL R66, R69, R96.reuse ;  /* 0x0000006045427220 */ /* 0x080fe20000400000 */
[----:B------:R-:W-:Y:S01]  /*39e0*/  LOP3.LUT R95, R70, 0xffff0000, RZ, 0xc0, !PT ;  /* 0xffff0000465f7812 */ /* 0x000fe200078ec0ff */
[-C--:B------:R-:W-:Y:S01]  /*39f0*/  FMUL R15, R15, R96.reuse ;  /* 0x000000600f0f7220 */ /* 0x080fe20000400000 */
[----:B------:R-:W-:Y:S01]  /*3a00*/  LOP3.LUT R71, R71, 0xffff0000, RZ, 0xc0, !PT ;  /* 0xffff000047477812 */ /* 0x000fe200078ec0ff */
[-C--:B------:R-:W-:Y:S01]  /*3a10*/  FMUL R21, R21, R96.reuse ;  /* 0x0000006015157220 */ /* 0x080fe20000400000 */
        /* <DEDUP_REMOVED lines=12> */
[----:B------:R-:W-:-:S07]  /*3ae0*/  FMUL R69, R71, R96 ;  /* 0x0000006047457220 */ /* 0x000fce0000400000 */
.L_x_63:
[----:B------:R-:W-:-:S07]  /*3af0*/  VIADD R13, R13, 0x1 ;  /* 0x000000010d0d7836 */ /* 0x000fce0000000000 */
.L_x_59:
[----:B------:R-:W-:Y:S05]  /*3b00*/  BSYNC B0 ;  /* 0x0000000000007941 */ /* 0x000fea0003800000 */
.L_x_58:
[C-C-:B------:R-:W-:Y:S01]  /*3b10*/  FFMA R24, R91.reuse, R24, R14.reuse ;  /* 0x000000185b187223 */ /* 0x140fe2000000000e */
[C---:B--2---:R-:W-:Y:S01]  /*3b20*/  FFMA R4, R91.reuse, R25, R14 ;  /* 0x000000195b047223 */ /* 0x044fe2000000000e */
[C-C-:B------:R-:W-:Y:S01]  /*3b30*/  FFMA R26, R91.reuse, R26, R12.reuse ;  /* 0x0000001a5b1a7223 */ /* 0x140fe2000000000c */
[----:B------:R-:W-:Y:S01]  /*3b40*/  FFMA R27, R91, R27, R12 ;  /* 0x0000001b5b1b7223 */ /* 0x000fe2000000000c */
[----:B------:R-:W-:Y:S01]  /*3b50*/  FADD R24, R15, R24 ;  /* 0x000000180f187221 */ /* 0x000fe20000000000 */
[----:B------:R-:W-:Y:S01]  /*3b60*/  FADD R5, R21, R4 ;  /* 0x0000000415057221 */ /* 0x000fe20000000000 */
[C-C-:B------:R-:W-:Y:S01]  /*3b70*/  FFMA R28, R91.reuse, R28, R14.reuse ;  /* 0x0000001c5b1c7223 */ /* 0x140fe2000000000e */
[C---:B------:R-:W-:Y:S01]  /*3b80*/  FFMA R29, R91.reuse, R29, R14 ;  /* 0x0000001d5b1d7223 */ /* 0x040fe2000000000e */
[C-C-:B------:R-:W-:Y:S01]  /*3b90*/  FFMA R30, R91.reuse, R30, R12.reuse ;  /* 0x0000001e5b1e7223 */ /* 0x140fe2000000000c */
[C-C-:B------:R-:W-:Y:S01]  /*3ba0*/  FFMA R31, R91.reuse, R31, R12.reuse ;  /* 0x0000001f5b1f7223 */ /* 0x140fe2000000000c */
[C-C-:B------:R-:W-:Y:S01]  /*3bb0*/  FFMA R34, R91.reuse, R34, R12.reuse ;  /* 0x000000225b227223 */ /* 0x140fe2000000000c */
[C-C-:B------:R-:W-:Y:S01]  /*3bc0*/  FFMA R35, R91.reuse, R35, R12.reuse ;  /* 0x000000235b237223 */ /* 0x140fe2000000000c */
[C-C-:B------:R-:W-:Y:S01]  /*3bd0*/  FFMA R7, R91.reuse, R38, R12.reuse ;  /* 0x000000265b077223 */ /* 0x140fe2000000000c */
[C---:B------:R-:W-:Y:S01]  /*3be0*/  FFMA R8, R91.reuse, R39, R12 ;  /* 0x000000275b087223 */ /* 0x040fe2000000000c */
[C-C-:B------:R-:W-:Y:S01]  /*3bf0*/  FFMA R32, R91.reuse, R32, R14.reuse ;  /* 0x000000205b207223 */ /* 0x140fe2000000000e */
[C-C-:B------:R-:W-:Y:S01]  /*3c00*/  FFMA R33, R91.reuse, R33, R14.reuse ;  /* 0x000000215b217223 */ /* 0x140fe2000000000e */
[C-C-:B------:R-:W-:Y:S01]  /*3c10*/  FFMA R36, R91.reuse, R36, R14.reuse ;  /* 0x000000245b247223 */ /* 0x140fe2000000000e */
[----:B------:R-:W-:Y:S01]  /*3c20*/  FFMA R37, R91, R37, R14 ;  /* 0x000000255b257223 */ /* 0x000fe2000000000e */
[----:B------:R-:W-:Y:S01]  /*3c30*/  F2FP.BF16.F32.PACK_AB R4, R5, R24 ;  /* 0x000000180504723e */ /* 0x000fe200000010ff */
        /* <DEDUP_REMOVED lines=15> */
[----:B------:R-:W-:Y:S05]  /*3d30*/  WARPSYNC.ALL ;  /* 0x0000000000007948 */ /* 0x000fea0003800000 */
[----:B------:R-:W-:Y:S01]  /*3d40*/  F2FP.BF16.F32.PACK_AB R6, R29, R6 ;  /* 0x000000061d06723e */ /* 0x000fe200000010ff */
[----:B------:R-:W-:Y:S01]  /*3d50*/  BSSY B0, `(.L_x_64) ;  /* 0x000001a000007945 */ /* 0x000fe20003800000 */
[----:B------:R-:W-:-:S02]  /*3d60*/  F2FP.BF16.F32.PACK_AB R7, R31, R30 ;  /* 0x0000001e1f07723e */ /* 0x000fc400000010ff */
[----:B------:R-:W-:Y:S02]  /*3d70*/  F2FP.BF16.F32.PACK_AB R9, R10, R9 ;  /* 0x000000090a09723e */ /* 0x000fe400000010ff */
[----:B------:R-:W-:Y:S01]  /*3d80*/  F2FP.BF16.F32.PACK_AB R11, R24, R11 ;  /* 0x0000000b180b723e */ /* 0x000fe200000010ff */
[----:B------:R2:W-:Y:S01]  /*3d90*/  STSM.16.M88.4 [R64+0x2200], R4 ;  /* 0x0022000440007844 */ /* 0x0005e20000000200 */
[----:B------:R-:W-:Y:S02]  /*3da0*/  F2FP.BF16.F32.PACK_AB R8, R33, R32 ;  /* 0x000000202108723e */ /* 0x000fe400000010ff */
        /* <DEDUP_REMOVED lines=13> */
[----:B------:R-:W-:Y:S02]  /*3e80*/  UIADD3 UR4, UR51, 0x2200, URZ ;  /* 0x0000220033047890 */ /* 0x000fe4000fffe03f */
[----:B------:R-:W-:Y:S01]  /*3e90*/  UIADD3.X UR9, URZ, UR55, URZ, UP0, !UPT ;  /* 0x000000373f097290 */ /* 0x000fe200087fe43f */
[----:B------:R-:W-:Y:S01]  /*3ea0*/  UMOV UR5, UR45 ;  /* 0x0000002d00057c82 */ /* 0x000fe20008000000 */
[----:B------:R-:W-:-:S07]  /*3eb0*/  UMOV UR7, UR47 ;  /* 0x0000002f00077c82 */ /* 0x000fce0008000000 */
[----:B------:R3:W-:Y:S01]  /*3ec0*/  UTMASTG.3D [UR4], [UR8] ;  /* 0x00000004080073b5 */ /* 0x0007e20008010000 */
[----:B------:R0:W-:Y:S01]  /*3ed0*/  UTMACMDFLUSH ;  /* 0x00000000000079b7 */ /* 0x0001e20000000000 */
[----:B---3--:R-:W-:-:S04]  /*3ee0*/  DEPBAR.LE SB0, 0x1 ;  /* 0x000080400000791a */ /* 0x008fc80000000000 */
.L_x_65:
[----:B------:R-:W-:Y:S05]  /*3ef0*/  BSYNC B0 ;  /* 0x0000000000007941 */ /* 0x000fea0003800000 */
.L_x_64:
[----:B------:R-:W-:Y:S06]  /*3f00*/  BAR.SYNC.DEFER_BLOCKING 0x1, 0x100 ;  /* 0x0044000000007b1d */ /* 0x000fec0000010000 */
[----:B------:R-:W-:Y:S04]  /*3f10*/  BSSY B0, `(.L_x_66) ;  /* 0x0000009000007945 */ /* 0x000fe80003800000 */
[----:B------:R-:W-:Y:S05]  /*3f20*/  @!P0 BRA `(.L_x_67) ;  /* 0x00000000001c8947 */ /* 0x000fea0003800000 */
[----:B------:R-:W-:-:S13]  /*3f30*/  ISETP.NE.AND P3, PT, R100, 0x3, PT ;  /* 0x000000036400780c */ /* 0x000fda0003f65270 */
[----:B------:R-:W-:Y:S05]  /*3f40*/  @!P3 BRA `(.L_x_68) ;  /* 0x000000000004b947 */ /* 0x000fea0003800000 */
[----:B------:R-:W-:Y:S01]  /*3f50*/  BPT.TRAP 0x1 ;  /* 0x000000040000795c */ /* 0x000fe20000300000 */
.L_x_68:
[----:B------:R-:W-:-:S04]  /*3f60*/  ULEA UR4, UR39, UR51, 0x3 ;  /* 0x0000003327047291 */ /* 0x000fc8000f8e183f */
[----:B------:R-:W-:-:S04]  /*3f70*/  UIADD3 UR4, UR4, 0x60, URZ ;  /* 0x0000006004047890 */ /* 0x000fc8000fffe03f */
[----:B------:R-:W-:-:S09]  /*3f80*/  UPRMT UR4, UR50, 0x654, UR4 ;  /* 0x0000065432047896 */ /* 0x000fd20008000004 */
[----:B------:R-:W-:Y:S03]  /*3f90*/  SYNCS.ARRIVE.TRANS64.RED.A1T0 RZ, [UR4], RZ ;  /* 0x000000ffffff79a7 */ /* 0x000fe60008100404 */
.L_x_67:
[----:B------:R-:W-:Y:S05]  /*3fa0*/  BSYNC B0 ;  /* 0x0000000000007941 */ /* 0x000fea0003800000 */
.L_x_66:
[----:B------:R-:W-:Y:S01]  /*3fb0*/  UIADD3 UR39, UR39, 0x1, URZ ;  /* 0x0000000127277890 */ /* 0x000fe2000fffe03f */
[----:B------:R-:W-:Y:S01]  /*3fc0*/  BSSY B0, `(.L_x_69) ;  /* 0x0000039000007945 */ /* 0x000fe20003800000 */
[----:B--2---:R-:W-:Y:S02]  /*3fd0*/  IMAD.MOV.U32 R8, RZ, RZ, R89 ;  /* 0x000000ffff087224 */ /* 0x004fe400078e0059 */
[----:B------:R-:W-:-:S04]  /*3fe0*/  UISETP.NE.AND UP0, UPT, UR39, 0x4, UPT ;  /* 0x000000042700788c */ /* 0x000fc8000bf05270 */
[----:B------:R-:W-:Y:S01]  /*3ff0*/  USEL UR39, UR39, URZ, UP0 ;  /* 0x0000003f27277287 */ /* 0x000fe20008000000 */
[----:B------:R-:W-:Y:S11]  /*4000*/  @!P0 BRA `(.L_x_70) ;  /* 0x0000000000d08947 */ /* 0x000ff60003800000 */
[----:B------:R-:W-:-:S13]  /*4010*/  ISETP.NE.AND P3, PT, R100, 0x3, PT ;  /* 0x000000036400780c */ /* 0x000fda0003f65270 */
[----:B------:R-:W-:Y:S05]  /*4020*/  @!P3 BRA `(.L_x_71) ;  /* 0x000000000004b947 */ /* 0x000fea0003800000 */
[----:B------:R-:W-:Y:S01]  /*4030*/  BPT.TRAP 0x1 ;  /* 0x000000040000795c */ /* 0x000fe20000300000 */
.L_x_71:
[C---:B------:R-:W-:Y:S01]  /*4040*/  LEA R4, R13.reuse, UR51, 0x3 ;  /* 0x000000330d047c11 */ /* 0x040fe2000f8e18ff */
[----:B------:R-:W-:Y:S01]  /*4050*/  VIADD R28, R13, 0x1 ;  /* 0x000000010d1c7836 */ /* 0x000fe20000000000 */
[----:B------:R-:W-:Y:S01]  /*4060*/  SHF.L.U32 R5, R89, 0x1f, RZ ;  /* 0x0000001f59057819 */ /* 0x000fe200000006ff */
[----:B------:R-:W-:Y:S03]  /*4070*/  BSSY B1, `(.L_x_72) ;  /* 0x0000005000017945 */ /* 0x000fe60003800000 */
[----:B------:R-:W2:Y:S01]  /*4080*/  SYNCS.PHASECHK.TRANS64.TRYWAIT P3, [R4+URZ+0x40], R5 ;  /* 0x00004005040075a7 */ /* 0x000ea2000806017f */
[----:B------:R-:W-:-:S04]  /*4090*/  ISETP.NE.AND P4, PT, R28, 0x4, PT ;  /* 0x000000041c00780c */ /* 0x000fc80003f85270 */
[----:B------:R-:W-:Y:S01]  /*40a0*/  SEL R8, RZ, 0x1, P4 ;  /* 0x00000001ff087807 */ /* 0x000fe20002000000 */
[----:B--2---:R-:W-:Y:S08]  /*40b0*/  @!P3 BRA `(.L_x_73) ;  /* 0x0000004000b8b947 */ /* 0x004ff00003800000 */
.L_x_169:
[----:B------:R-:W-:Y:S05]  /*40c0*/  BSYNC B1 ;  /* 0x0000000000017941 */ /* 0x000fea0003800000 */
.L_x_72:
[----:B------:R-:W-:Y:S05]  /*40d0*/  @P1 BRA `(.L_x_74) ;  /* 0x0000000000941947 */ /* 0x000fea0003800000 */
[----:B------:R-:W-:Y:S01]  /*40e0*/  IMAD R10, R13, 0x2000, R64 ;  /* 0x000020000d0a7824 */ /* 0x000fe200078e0240 */
[----:B------:R-:W-:Y:S05]  /*40f0*/  WARPSYNC.ALL ;  /* 0x0000000000007948 */ /* 0x000fea0003800000 */
[----:B------:R-:W-:Y:S01]  /*4100*/  IADD3 R24, R63, R10, RZ ;  /* 0x0000000a3f187210 */ /* 0x000fe20007ffe0ff */
[----:B--2---:R-:W2:Y:S05]  /*4110*/  LDSM.16.M88.4 R4, [R10+0x200] ;  /* 0x000200000a04783b */ /* 0x004eaa0000000200 */
[----:B------:R-:W3:Y:S01]  /*4120*/  LDSM.16.M88.4 R24, [R24+0x200] ;  /* 0x000200001818783b */ /* 0x000ee20000000200 */
[----:B--2---:R-:W-:Y:S01]  /*4130*/  IMAD.U32 R23, R5, 0x10000, RZ ;  /* 0x0001000005177824 */ /* 0x004fe200078e00ff */
[C---:B------:R-:W-:Y:S01]  /*4140*/  LOP3.LUT R21, R4.reuse, 0xffff0000, RZ, 0xc0, !PT ;  /* 0xffff000004157812 */ /* 0x040fe200078ec0ff */
[----:B------:R-:W-:Y:S01]  /*4150*/  IMAD.U32 R59, R7, 0x10000, RZ ;  /* 0x00010000073b7824 */ /* 0x000fe200078e00ff */
[----:B------:R-:W-:Y:S01]  /*4160*/  LOP3.LUT R5, R5, 0xffff0000, RZ, 0xc0, !PT ;  /* 0xffff000005057812 */ /* 0x000fe200078ec0ff */
[----:B------:R-:W-:Y:S01]  /*4170*/  IMAD.U32 R15, R4, 0x10000, RZ ;  /* 0x00010000040f7824 */ /* 0x000fe200078e00ff */
[----:B------:R-:W-:Y:S01]  /*4180*/  LOP3.LUT R9, R6, 0xffff0000, RZ, 0xc0, !PT ;  /* 0xffff000006097812 */ /* 0x000fe200078ec0ff */
[----:B---3--:R-:W-:Y:S01]  /*4190*/  IMAD.U32 R65, R25, 0x10000, RZ ;  /* 0x0001000019417824 */ /* 0x008fe200078e00ff */
[----:B------:R-:W-:Y:S01]  /*41a0*/  LOP3.LUT R7, R7, 0xffff0000, RZ, 0xc0, !PT ;  /* 0xffff000007077812 */ /* 0x000fe200078ec0ff */
[----:B------:R-:W-:Y:S01]  /*41b0*/  IMAD.U32 R29, R27, 0x10000, RZ ;  /* 0x000100001b1d7824 */ /* 0x000fe200078e00ff */
[----:B------:R-:W-:Y:S01]  /*41c0*/  LOP3.LUT R11, R24, 0xffff0000, RZ, 0xc0, !PT ;  /* 0xffff0000180b7812 */ /* 0x000fe200078ec0ff */
[----:B------:R-:W-:Y:S01]  /*41d0*/  IMAD.U32 R57, R6, 0x10000, RZ ;  /* 0x0001000006397824 */ /* 0x000fe200078e00ff */
[----:B------:R-:W-:Y:S01]  /*41e0*/  LOP3.LUT R25, R25, 0xffff0000, RZ, 0xc0, !PT ;  /* 0xffff000019197812 */ /* 0x000fe200078ec0ff */
[----:B------:R-:W-:Y:S01]  /*41f0*/  IMAD.U32 R61, R24, 0x10000, RZ ;  /* 0x00010000183d7824 */ /* 0x000fe200078e00ff */
[C---:B------:R-:W-:Y:S01]  /*4200*/  LOP3.LUT R13, R26.reuse, 0xffff0000, RZ, 0xc0, !PT ;  /* 0xffff00001a0d7812 */ /* 0x040fe200078ec0ff */
[----:B------:R-:W-:Y:S01]  /*4210*/  IMAD.U32 R67, R26, 0x10000, RZ ;  /* 0x000100001a437824 */ /* 0x000fe200078e00ff */
        /* <DEDUP_REMOVED lines=17> */
.L_x_74:
[----:B------:R-:W-:Y:S02]  /*4330*/  LOP3.LUT R8, R89, R8, RZ, 0x3c, !PT ;  /* 0x0000000859087212 */ /* 0x000fe400078e3cff */
[----:B------:R-:W-:-:S07]  /*4340*/  SEL R13, R28, RZ, P4 ;  /* 0x000000ff1c0d7207 */ /* 0x000fce0002000000 */
.L_x_70:
[----:B------:R-:W-:Y:S05]  /*4350*/  BSYNC B0 ;  /* 0x0000000000007941 */ /* 0x000fea0003800000 */
.L_x_69:
[C-C-:B------:R-:W-:Y:S01]  /*4360*/  FFMA R80, R91.reuse, R80, R20.reuse ;  /* 0x000000505b507223 */ /* 0x140fe20000000014 */
[C-C-:B------:R-:W-:Y:S01]  /*4370*/  FFMA R81, R91.reuse, R81, R20.reuse ;  /* 0x000000515b517223 */ /* 0x140fe20000000014 */
[C-C-:B------:R-:W-:Y:S01]  /*4380*/  FFMA R72, R91.reuse, R72, R20.reuse ;  /* 0x000000485b487223 */ /* 0x140fe20000000014 */
[C---:B--2---:R-:W-:Y:S01]  /*4390*/  FFMA R4, R91.reuse, R73, R20 ;  /* 0x000000495b047223 */ /* 0x044fe20000000014 */
[C-C-:B------:R-:W-:Y:S01]  /*43a0*/  FFMA R82, R91.reuse, R82, R98.reuse ;  /* 0x000000525b527223 */ /* 0x140fe20000000062 */
[C---:B------:R-:W-:Y:S01]  /*43b0*/  FFMA R83, R91.reuse, R83, R98 ;  /* 0x000000535b537223 */ /* 0x040fe20000000062 */
        /* <DEDUP_REMOVED lines=9> */
[----:B------:R-:W-:Y:S01]  /*4450*/  FFMA R85, R91, R85, R20 ;  /* 0x000000555b557223 */ /* 0x000fe20000000014 */
        /* <DEDUP_REMOVED lines=22> */
[----:B------:R-:W-:Y:S02]  /*45c0*/  F2FP.BF16.F32.PACK_AB R6, R77, R6 ;  /* 0x000000064d06723e */ /* 0x000fe400000010ff */
[----:B------:R-:W-:Y:S02]  /*45d0*/  F2FP.BF16.F32.PACK_AB R7, R79, R78 ;  /* 0x0000004e4f07723e */ /* 0x000fe400000010ff */
[----:B------:R-:W-:Y:S02]  /*45e0*/  F2FP.BF16.F32.PACK_AB R83, R10, R9 ;  /* 0x000000090a53723e */ /* 0x000fe400000010ff */
[----:B------:R-:W-:Y:S01]  /*45f0*/  F2FP.BF16.F32.PACK_AB R82, R85, R84 ;  /* 0x000000545552723e */ /* 0x000fe200000010ff */
[----:B------:R2:W-:Y:S01]  /*4600*/  STSM.16.M88.4 [R64+0x4200], R4 ;  /* 0x0042000440007844 */ /* 0x0005e20000000200 */
        /* <DEDUP_REMOVED lines=19> */
.L_x_76:
[----:B------:R-:W-:Y:S05]  /*4740*/  BSYNC B0 ;  /* 0x0000000000007941 */ /* 0x000fea0003800000 */
.L_x_75:
[----:B------:R-:W-:Y:S06]  /*4750*/  BAR.SYNC.DEFER_BLOCKING 0x1, 0x100 ;  /* 0x0044000000007b1d */ /* 0x000fec0000010000 */
[----:B------:R-:W-:Y:S04]  /*4760*/  BSSY B0, `(.L_x_77) ;  /* 0x0000009000007945 */ /* 0x000fe80003800000 */
[----:B------:R-:W-:Y:S05]  /*4770*/  @!P0 BRA `(.L_x_78) ;  /* 0x00000000001c8947 */ /* 0x000fea0003800000 */
[----:B------:R-:W-:-:S13]  /*4780*/  ISETP.NE.AND P3, PT, R100, 0x3, PT ;  /* 0x000000036400780c */ /* 0x000fda0003f65270 */
[----:B------:R-:W-:Y:S05]  /*4790*/  @!P3 BRA `(.L_x_79) ;  /* 0x000000000004b947 */ /* 0x000fea0003800000 */
[----:B------:R-:W-:Y:S01]  /*47a0*/  BPT.TRAP 0x1 ;  /* 0x000000040000795c */ /* 0x000fe20000300000 */
.L_x_79:
[----:B------:R-:W-:-:S04]  /*47b0*/  ULEA UR4, UR39, UR51, 0x3 ;  /* 0x0000003327047291 */ /* 0x000fc8000f8e183f */
[----:B------:R-:W-:-:S04]  /*47c0*/  UIADD3 UR4, UR4, 0x60, URZ ;  /* 0x0000006004047890 */ /* 0x000fc8000fffe03f */
[----:B------:R-:W-:-:S09]  /*47d0*/  UPRMT UR4, UR50, 0x654, UR4 ;  /* 0x0000065432047896 */ /* 0x000fd20008000004 */
[----:B------:R-:W-:Y:S03]  /*47e0*/  SYNCS.ARRIVE.TRANS64.RED.A1T0 RZ, [UR4], RZ ;  /* 0x000000ffffff79a7 */ /* 0x000fe60008100404 */
.L_x_78:
[----:B------:R-:W-:Y:S05]  /*47f0*/  BSYNC B0 ;  /* 0x0000000000007941 */ /* 0x000fea0003800000 */
.L_x_77:
[----:B------:R-:W-:Y:S01]  /*4800*/  UIADD3 UR4, UR39, 0x1, URZ ;  /* 0x0000000127047890 */ /* 0x000fe2000fffe03f */
[----:B------:R-:W-:Y:S03]  /*4810*/  BSSY B0, `(.L_x_80) ;  /* 0x0000033000007945 */ /* 0x000fe60003800000 */
[----:B------:R-:W-:-:S04]  /*4820*/  UISETP.NE.AND UP0, UPT, UR4, 0x4, UPT ;  /* 0x000000040400788c */ /* 0x000fc8000bf05270 */
[----:B------:R-:W-:Y:S01]  /*4830*/  USEL UR39, UR4, URZ, UP0 ;  /* 0x0000003f04277287 */ /* 0x000fe20008000000 */
[----:B------:R-:W-:Y:S11]  /*4840*/  @!P0 BRA `(.L_x_81) ;  /* 0x0000000000bc8947 */ /* 0x000ff60003800000 */
[----:B------:R-:W-:-:S13]  /*4850*/  ISETP.NE.AND P3, PT, R100, 0x3, PT ;  /* 0x000000036400780c */ /* 0x000fda0003f65270 */
[----:B------:R-:W-:Y:S05]  /*4860*/  @!P3 BRA `(.L_x_82) ;  /* 0x000000000004b947 */ /* 0x000fea0003800000 */
[----:B------:R-:W-:Y:S01]  /*4870*/  BPT.TRAP 0x1 ;  /* 0x000000040000795c */ /* 0x000fe20000300000 */
.L_x_82:
[----:B--2---:R-:W-:Y:S01]  /*4880*/  SHF.L.U32 R4, R8, 0x1f, RZ ;  /* 0x0000001f08047819 */ /* 0x004fe200000006ff */
[----:B------:R-:W-:Y:S01]  /*4890*/  BSSY B1, `(.L_x_83) ;  /* 0x0000004000017945 */ /* 0x000fe20003800000 */
[----:B------:R-:W-:-:S04]  /*48a0*/  LEA R5, R13, UR51, 0x3 ;  /* 0x000000330d057c11 */ /* 0x000fc8000f8e18ff */
[----:B------:R-:W2:Y:S02]  /*48b0*/  SYNCS.PHASECHK.TRANS64.TRYWAIT P3, [R5+URZ+0x40], R4 ;  /* 0x00004004050075a7 */ /* 0x000ea4000806017f */
[----:B--2---:R-:W-:Y:S05]  /*48c0*/  @!P3 BRA `(.L_x_84) ;  /* 0x0000003800c8b947 */ /* 0x004fea0003800000 */
.L_x_170:
[----:B------:R-:W-:Y:S05]  /*48d0*/  BSYNC B1 ;  /* 0x0000000000017941 */ /* 0x000fea0003800000 */
.L_x_83:
[----:B------:R-:W-:Y:S05]  /*48e0*/  @P1 BRA `(.L_x_81) ;  /* 0x0000000000941947 */ /* 0x000fea0003800000 */
[----:B--2---:R-:W-:Y:S01]  /*48f0*/  IMAD R4, R13, 0x2000, R64 ;  /* 0x000020000d047824 */ /* 0x004fe200078e0240 */
[----:B------:R-:W-:Y:S05]  /*4900*/  WARPSYNC.ALL ;  /* 0x0000000000007948 */ /* 0x000fea0003800000 */
[----:B------:R-:W-:Y:S02]  /*4910*/  IADD3 R8, R63, R4, RZ ;  /* 0x000000043f087210 */ /* 0x000fe40007ffe0ff */
[----:B------:R-:W2:Y:S04]  /*4920*/  LDSM.16.M88.4 R4, [R4+0x200] ;  /* 0x000200000404783b */ /* 0x000ea80000000200 */
[----:B------:R-:W3:Y:S01]  /*4930*/  LDSM.16.M88.4 R8, [R8+0x200] ;  /* 0x000200000808783b */ /* 0x000ee20000000200 */
[----:B--2---:R-:W-:Y:S01]  /*4940*/  IMAD.U32 R23, R5, 0x10000, RZ ;  /* 0x0001000005177824 */ /* 0x004fe200078e00ff */
[----:B------:R-:W-:Y:S01]  /*4950*/  LOP3.LUT R21, R4, 0xffff0000, RZ, 0xc0, !PT ;  /* 0xffff000004157812 */ /* 0x000fe200078ec0ff */
[----:B------:R-:W-:Y:S01]  /*4960*/  IMAD.U32 R59, R7, 0x10000, RZ ;  /* 0x00010000073b7824 */ /* 0x000fe200078e00ff */
[----:B------:R-:W-:Y:S01]  /*4970*/  LOP3.LUT R5, R5, 0xffff0000, RZ, 0xc0, !PT ;  /* 0xffff000005057812 */ /* 0x000fe200078ec0ff */
[C---:B---3--:R-:W-:Y:S01]  /*4980*/  IMAD.U32 R27, R11.reuse, 0x10000, RZ ;  /* 0x000100000b1b7824 */ /* 0x048fe200078e00ff */
[----:B------:R-:W-:Y:S01]  /*4990*/  LOP3.LUT R69, R11, 0xffff0000, RZ, 0xc0, !PT ;  /* 0xffff00000b457812 */ /* 0x000fe200078ec0ff */
[C---:B------:R-:W-:Y:S01]  /*49a0*/  IMAD.U32 R65, R9.reuse, 0x10000, RZ ;  /* 0x0001000009417824 */ /* 0x040fe200078e00ff */
[----:B------:R-:W-:Y:S01]  /*49b0*/  LOP3.LUT R13, R9, 0xffff0000, RZ, 0xc0, !PT ;  /* 0xffff0000090d7812 */ /* 0x000fe200078ec0ff */
[C---:B------:R-:W-:Y:S01]  /*49c0*/  IMAD.U32 R61, R8.reuse, 0x10000, RZ ;  /* 0x00010000083d7824 */ /* 0x040fe200078e00ff */
[----:B------:R-:W-:Y:S01]  /*49d0*/  LOP3.LUT R11, R8, 0xffff0000, RZ, 0xc0, !PT ;  /* 0xffff0000080b7812 */ /* 0x000fe200078ec0ff */
[C---:B------:R-:W-:Y:S01]  /*49e0*/  IMAD.U32 R67, R10.reuse, 0x10000, RZ ;  /* 0x000100000a437824 */ /* 0x040fe200078e00ff */
        /* <DEDUP_REMOVED lines=21> */
.L_x_81:
[----:B------:R-:W-:Y:S05]  /*4b40*/  BSYNC B0 ;  /* 0x0000000000007941 */ /* 0x000fea0003800000 */
.L_x_80:
[C-C-:B------:R-:W-:Y:S01]  /*4b50*/  FFMA R48, R91.reuse, R48, R14.reuse ;  /* 0x000000305b307223 */ /* 0x140fe2000000000e */
[C---:B------:R-:W-:Y:S01]  /*4b60*/  FFMA R49, R91.reuse, R49, R14 ;  /* 0x000000315b317223 */ /* 0x040fe2000000000e */
[C-C-:B------:R-:W-:Y:S01]  /*4b70*/  FFMA R42, R91.reuse, R42, R12.reuse ;  /* 0x0000002a5b2a7223 */ /* 0x140fe2000000000c */
[C---:B------:R-:W-:Y:S01]  /*4b80*/  FFMA R43, R91.reuse, R43, R12 ;  /* 0x0000002b5b2b7223 */ /* 0x040fe2000000000c */
[C-C-:B------:R-:W-:Y:S01]  /*4b90*/  FFMA R40, R91.reuse, R40, R14.reuse ;  /* 0x000000285b287223 */ /* 0x140fe2000000000e */
[C-C-:B--2---:R-:W-:Y:S01]  /*4ba0*/  FFMA R4, R91.reuse, R41, R14.reuse ;  /* 0x000000295b047223 */ /* 0x144fe2000000000e */
[C-C-:B------:R-:W-:Y:S01]  /*4bb0*/  FFMA R44, R91.reuse, R44, R14.reuse ;  /* 0x0000002c5b2c7223 */ /* 0x140fe2000000000e */
[C---:B------:R-:W-:Y:S01]  /*4bc0*/  FFMA R45, R91.reuse, R45, R14 ;  /* 0x0000002d5b2d7223 */ /* 0x040fe2000000000e */
[C-C-:B------:R-:W-:Y:S01]  /*4bd0*/  FFMA R46, R91.reuse, R46, R12.reuse ;  /* 0x0000002e5b2e7223 */ /* 0x140fe2000000000c */
[C-C-:B------:R-:W-:Y:S01]  /*4be0*/  FFMA R47, R91.reuse, R47, R12.reuse ;  /* 0x0000002f5b2f7223 */ /* 0x140fe2000000000c */
[C-C-:B------:R-:W-:Y:S01]  /*4bf0*/  FFMA R50, R91.reuse, R50, R12.reuse ;  /* 0x000000325b327223 */ /* 0x140fe2000000000c */
[C-C-:B------:R-:W-:Y:S01]  /*4c00*/  FFMA R51, R91.reuse, R51, R12.reuse ;  /* 0x000000335b337223 */ /* 0x140fe2000000000c */
[C---:B------:R-:W-:Y:S01]  /*4c10*/  FFMA R5, R91.reuse, R54, R12 ;  /* 0x000000365b057223 */ /* 0x040fe2000000000c */
[C-C-:B------:R-:W-:Y:S01]  /*4c20*/  FFMA R52, R91.reuse, R52, R14.reuse ;  /* 0x000000345b347223 */ /* 0x140fe2000000000e */
[C---:B------:R-:W-:Y:S01]  /*4c30*/  FFMA R53, R91.reuse, R53, R14 ;  /* 0x000000355b357223 */ /* 0x040fe2000000000e */
        /* <DEDUP_REMOVED lines=41> */
[----:B------:R-:W-:Y:S02]  /*4ed0*/  UIADD3 UR4, UR51, 0x6200, URZ ;  /* 0x0000620033047890 */ /* 0x000fe4000fffe03f */
[----:B------:R-:W-:Y:S01]  /*4ee0*/  UIADD3.X UR9, URZ, UR55, URZ, UP0, !UPT ;  /* 0x000000373f097290 */ /* 0x000fe200087fe43f */
[----:B------:R-:W-:-:S08]  /*4ef0*/  UMOV UR7, UR47 ;  /* 0x0000002f00077c82 */ /* 0x000fd00008000000 */
[----:B------:R3:W-:Y:S01]  /*4f00*/  UTMASTG.3D [UR4], [UR8] ;  /* 0x00000004080073b5 */ /* 0x0007e20008010000 */
[----:B------:R0:W-:Y:S01]  /*4f10*/  UTMACMDFLUSH ;  /* 0x00000000000079b7 */ /* 0x0001e20000000000 */
[----:B---3--:R-:W-:-:S04]  /*4f20*/  DEPBAR.LE SB0, 0x1 ;  /* 0x000080400000791a */ /* 0x008fc80000000000 */
.L_x_86:
[----:B------:R-:W-:Y:S05]  /*4f30*/  BSYNC B0 ;  /* 0x0000000000007941 */ /* 0x000fea0003800000 */
.L_x_85:
[----:B------:R-:W-:Y:S06]  /*4f40*/  BAR.SYNC.DEFER_BLOCKING 0x1, 0x100 ;  /* 0x0044000000007b1d */ /* 0x000fec0000010000 */
[----:B------:R-:W-:Y:S04]  /*4f50*/  BSSY B0, `(.L_x_87) ;  /* 0x0000009000007945 */ /* 0x000fe80003800000 */
[----:B------:R-:W-:Y:S05]  /*4f60*/  @!P0 BRA `(.L_x_88) ;  /* 0x00000000001c8947 */ /* 0x000fea0003800000 */
[----:B------:R-:W-:-:S13]  /*4f70*/  ISETP.NE.AND P0, PT, R100, 0x3, PT ;  /* 0x000000036400780c */ /* 0x000fda0003f05270 */
[----:B------:R-:W-:Y:S05]  /*4f80*/  @!P0 BRA `(.L_x_89) ;  /* 0x0000000000048947 */ /* 0x000fea0003800000 */
[----:B------:R-:W-:Y:S01]  /*4f90*/  BPT.TRAP 0x1 ;  /* 0x000000040000795c */ /* 0x000fe20000300000 */
.L_x_89:
[----:B------:R-:W-:-:S04]  /*4fa0*/  ULEA UR4, UR39, UR51, 0x3 ;  /* 0x0000003327047291 */ /* 0x000fc8000f8e183f */
[----:B------:R-:W-:-:S04]  /*4fb0*/  UIADD3 UR4, UR4, 0x60, URZ ;  /* 0x0000006004047890 */ /* 0x000fc8000fffe03f */
[----:B------:R-:W-:-:S09]  /*4fc0*/  UPRMT UR4, UR50, 0x654, UR4 ;  /* 0x0000065432047896 */ /* 0x000fd20008000004 */
[----:B------:R-:W-:Y:S03]  /*4fd0*/  SYNCS.ARRIVE.TRANS64.RED.A1T0 RZ, [UR4], RZ ;  /* 0x000000ffffff79a7 */ /* 0x000fe60008100404 */
.L_x_88:
[----:B------:R-:W-:Y:S05]  /*4fe0*/  BSYNC B0 ;  /* 0x0000000000007941 */ /* 0x000fea0003800000 */
.L_x_87:
[----:B------:R-:W-:Y:S01]  /*4ff0*/  IADD3 R16, P0, R16, UR40, RZ ;  /* 0x0000002810107c10 */ /* 0x000fe2000ff1e0ff */
[----:B------:R-:W-:Y:S01]  /*5000*/  ULDC.64 UR4, c[0x0][0x8f8] ;  /* 0x00023e0000047ab9 */ /* 0x000fe20000000a00 */
[----:B------:R-:W-:Y:S01]  /*5010*/  UIADD3 UR39, UR39, 0x1, URZ ;  /* 0x0000000127277890 */ /* 0x000fe2000fffe03f */
[----:B------:R-:W-:Y:S01]  /*5020*/  PRMT R4, RZ, 0x7610, R4 ;  /* 0x00007610ff047816 */ /* 0x000fe20000000004 */
[----:B------:R-:W-:Y:S01]  /*5030*/  UMOV UR47, 0xffffffff ;  /* 0xffffffff002f7882 */ /* 0x000fe20000000000 */
[----:B------:R-:W-:Y:S01]  /*5040*/  IADD3.X R17, R17, UR38, RZ, P0, !PT ;  /* 0x0000002611117c10 */ /* 0x000fe200087fe4ff */
[----:B------:R-:W-:Y:S01]  /*5050*/  UISETP.NE.AND UP0, UPT, UR39, 0x4, UPT ;  /* 0x000000042700788c */ /* 0x000fe2000bf05270 */
[----:B------:R-:W-:Y:S01]  /*5060*/  ISETP.GE.U32.AND P0, PT, R16, UR4, PT ;  /* 0x0000000410007c0c */ /* 0x000fe2000bf06070 */
[----:B------:R-:W-:Y:S01]  /*5070*/  IMAD.MOV.U32 R95, RZ, RZ, -0x1 ;  /* 0xffffffffff5f7424 */ /* 0x000fe200078e00ff */
[----:B------:R-:W-:Y:S01]  /*5080*/  MOV R97, 0xffffffff ;  /* 0xffffffff00617802 */ /* 0x000fe20000000f00 */
[----:B------:R-:W-:Y:S01]  /*5090*/  USEL UR39, UR39, URZ, UP0 ;  /* 0x0000003f27277287 */ /* 0x000fe20008000000 */
[----:B------:R-:W-:-:S13]  /*50a0*/  ISETP.GE.U32.AND.EX P0, PT, R17, UR5, PT, P0 ;  /* 0x0000000511007c0c */ /* 0x000fda000bf06100 */
[----:B------:R-:W-:Y:S05]  /*50b0*/  @P0 BRA `(.L_x_90) ;  /* 0x0000000400640947 */ /* 0x000fea0003800000 */
[----:B------:R-:W3:Y:S01]  /*50c0*/  LDC.64 R10, c[0x0][0x8d0] ;  /* 0x00023400ff0a7b82 */ /* 0x000ee20000000a00 */
[----:B------:R-:W4:Y:S01]  /*50d0*/  S2R R23, SR_CTAID.X ;  /* 0x0000000000177919 */ /* 0x000f220000002500 */
[----:B------:R-:W-:Y:S02]  /*50e0*/  IMAD.MOV.U32 R8, RZ, RZ, R16 ;  /* 0x000000ffff087224 */ /* 0x000fe400078e0010 */
[----:B------:R-:W-:-:S04]  /*50f0*/  IMAD.MOV.U32 R9, RZ, RZ, R17 ;  /* 0x000000ffff097224 */ /* 0x000fc800078e0011 */
[----:B------:R-:W1:Y:S08]  /*5100*/  LDC R12, c[0x0][0x8d8] ;  /* 0x00023600ff0c7b82 */ /* 0x000e700000000800 */
[----:B------:R-:W1:Y:S01]  /*5110*/  LDC.64 R20, c[0x0][0x8c8] ;  /* 0x00023200ff147b82 */ /* 0x000e620000000a00 */
[----:B---3--:R-:W-:-:S04]  /*5120*/  ISETP.NE.U32.AND P0, PT, R10, RZ, PT ;  /* 0x000000ff0a00720c */ /* 0x008fc80003f05070 */
[----:B------:R-:W-:-:S13]  /*5130*/  ISETP.NE.AND.EX P0, PT, R11, RZ, PT, P0 ;  /* 0x000000ff0b00720c */ /* 0x000fda0003f05300 */
[----:B-1--4-:R-:W-:Y:S05]  /*5140*/  @!P0 BRA `(.L_x_91) ;  /* 0x0000000000288947 */ /* 0x012fea0003800000 */
[----:B------:R-:W1:Y:S02]  /*5150*/  LDC R5, c[0x0][0x8dc] ;  /* 0x00023700ff057b82 */ /* 0x000e640000000800 */
[----:B-1----:R-:W-:-:S05]  /*5160*/  IADD3 R9, P0, R16, R5, RZ ;  /* 0x0000000510097210 */ /* 0x002fca0007f1e0ff */
        /* <DEDUP_REMOVED lines=8> */
.L_x_91:
[----:B------:R-:W1:Y:S01]  /*51f0*/  S2R R24, SR_CTAID.Y ;  /* 0x0000000000187919 */ /* 0x000e620000002600 */
[-CC-:B------:R-:W-:Y:S01]  /*5200*/  SHF.R.U64 R31, R8, R12.reuse, R9.reuse ;  /* 0x0000000c081f7219 */ /* 0x180fe20000001209 */
[----:B------:R-:W3:Y:S01]  /*5210*/  LDC.64 R14, c[0x0][0x8e8] ;  /* 0x00023a00ff0e7b82 */ /* 0x000ee20000000a00 */
[----:B------:R-:W-:Y:S01]  /*5220*/  SHF.R.U32.HI R4, RZ, R12, R9 ;  /* 0x0000000cff047219 */ /* 0x000fe20000011609 */
[----:B------:R-:W-:Y:S01]  /*5230*/  ULDC UR4, c[0x0][0x150] ;  /* 0x0000540000047ab9 */ /* 0x000fe20000000800 */
[----:B------:R-:W-:Y:S01]  /*5240*/  IADD3 R7, P0, RZ, -R31, RZ ;  /* 0x8000001fff077210 */ /* 0x000fe20007f1e0ff */
[----:B------:R-:W-:Y:S01]  /*5250*/  IMAD.MOV.U32 R11, RZ, RZ, -0x1 ;  /* 0xffffffffff0b7424 */ /* 0x000fe200078e00ff */
[----:B------:R-:W-:-:S03]  /*5260*/  I2FP.F32.U32 R9, R23 ;  /* 0x0000001700097245 */ /* 0x000fc60000201000 */
[----:B------:R-:W4:Y:S01]  /*5270*/  LDC R8, c[0x0][0x8c0] ;  /* 0x00023000ff087b82 */ /* 0x000f220000000800 */
[----:B------:R-:W-:Y:S02]  /*5280*/  IMAD.X R5, RZ, RZ, ~R4, P0 ;  /* 0x000000ffff057224 */ /* 0x000fe400000e0e04 */
[----:B------:R-:W-:Y:S01]  /*5290*/  FMUL R9, R9, UR4 ;  /* 0x0000000409097c20 */ /* 0x000fe20008400000 */
[----:B------:R-:W-:Y:S01]  /*52a0*/  ULDC UR4, c[0x0][0x154] ;  /* 0x0000550000047ab9 */ /* 0x000fe20000000800 */
[-C--:B------:R-:W-:Y:S02]  /*52b0*/  IMAD R6, R5, R20.reuse, RZ ;  /* 0x0000001405067224 */ /* 0x080fe400078e02ff */
[C---:B------:R-:W-:Y:S01]  /*52c0*/  IMAD.WIDE.U32 R4, R7.reuse, R20, R16 ;  /* 0x0000001407047225 */ /* 0x040fe200078e0010 */
[----:B------:R-:W5:Y:S01]  /*52d0*/  LDC R28, c[0x0][0x900] ;  /* 0x00024000ff1c7b82 */ /* 0x000f620000000800 */
[----:B------:R-:W2:Y:S02]  /*52e0*/  F2I.U32.TRUNC.NTZ R9, R9 ;  /* 0x0000000900097305 */ /* 0x000ea4000020f000 */
[----:B------:R-:W-:-:S04]  /*52f0*/  IMAD R7, R7, R21, R6 ;  /* 0x0000001507077224 */ /* 0x000fc800078e0206 */
[----:B------:R-:W-:Y:S01]  /*5300*/  IMAD.IADD R5, R5, 0x1, R7 ;  /* 0x0000000105057824 */ /* 0x000fe200078e0207 */
[----:B------:R-:W5:Y:S01]  /*5310*/  LDC R20, c[0x0][0x8b0] ;  /* 0x00022c00ff147b82 */ /* 0x000f620000000800 */
[----:B---3--:R-:W-:-:S04]  /*5320*/  ISETP.NE.U32.AND P0, PT, R14, RZ, PT ;  /* 0x000000ff0e00720c */ /* 0x008fc80003f05070 */
[----:B------:R-:W-:-:S03]  /*5330*/  ISETP.NE.AND.EX P0, PT, R15, RZ, PT, P0 ;  /* 0x000000ff0f00720c */ /* 0x000fc60003f05300 */
[----:B------:R-:W3:Y:S01]  /*5340*/  LDC R6, c[0x0][0x144] ;  /* 0x00005100ff067b82 */ /* 0x000ee20000000800 */
[----:B----4-:R-:W-:Y:S01]  /*5350*/  SHF.R.U64 R12, R4, R8, R5 ;  /* 0x00000008040c7219 */ /* 0x010fe20000001205 */
[----:B--2---:R-:W-:Y:S01]  /*5360*/  IMAD.MOV R9, RZ, RZ, -R9 ;  /* 0x000000ffff097224 */ /* 0x004fe200078e0a09 */
[----:B-1----:R-:W-:Y:S02]  /*5370*/  I2FP.F32.U32 R4, R24 ;  /* 0x0000001800047245 */ /* 0x002fe40000201000 */
[----:B------:R-:W-:-:S03]  /*5380*/  SHF.R.U32.HI R5, RZ, R8, R5 ;  /* 0x00000008ff057219 */ /* 0x000fc60000011605 */
[----:B------:R-:W1:Y:S01]  /*5390*/  LDC R21, c[0x0][0x148] ;  /* 0x00005200ff157b82 */ /* 0x000e620000000800 */
[----:B------:R-:W-:Y:S01]  /*53a0*/  FMUL R7, R4, UR4 ;  /* 0x0000000404077c20 */ /* 0x000fe20008400000 */
[-C--:B-----5:R-:W-:Y:S02]  /*53b0*/  SHF.L.U32 R11, R11, R28.reuse, RZ ;  /* 0x0000001c0b0b7219 */ /* 0x0a0fe400000006ff */
[----:B------:R-:W-:-:S04]  /*53c0*/  SHF.L.U32 R95, R3, R28, RZ ;  /* 0x0000001c035f7219 */ /* 0x000fc800000006ff */
[----:B------:R-:W2:Y:S01]  /*53d0*/  LDC R25, c[0x0][0x8a8] ;  /* 0x00022a00ff197b82 */ /* 0x000ea20000000800 */
[-CC-:B------:R-:W-:Y:S02]  /*53e0*/  SHF.R.U64 R10, R12, R20.reuse, R5.reuse ;  /* 0x000000140c0a7219 */ /* 0x180fe40000001205 */
[----:B------:R-:W-:Y:S02]  /*53f0*/  SHF.R.U32.HI R5, RZ, R20, R5 ;  /* 0x00000014ff057219 */ /* 0x000fe40000011605 */
[----:B------:R4:W1:Y:S02]  /*5400*/  F2I.U32.TRUNC.NTZ R20, R7 ;  /* 0x0000000700147305 */ /* 0x000864000020f000 */
[-C--:B------:R-:W-:Y:S01]  /*5410*/  SHF.R.U64 R13, R10, R28.reuse, R5 ;  /* 0x0000001c0a0d7219 */ /* 0x080fe20000001205 */
[----:B------:R-:W1:Y:S01]  /*5420*/  LDC R27, c[0x0][0x8f0] ;  /* 0x00023c00ff1b7b82 */ /* 0x000e620000000800 */
[----:B---3--:R-:W-:Y:S01]  /*5430*/  IMAD R26, R6, R9, R23 ;  /* 0x00000009061a7224 */ /* 0x008fe200078e0217 */
[----:B------:R-:W-:-:S02]  /*5440*/  SHF.R.U32.HI R5, RZ, R28, R5 ;  /* 0x0000001cff057219 */ /* 0x000fc40000011605 */
[----:B------:R-:W-:Y:S02]  /*5450*/  LOP3.LUT R23, RZ, R11, RZ, 0x33, !PT ;  /* 0x0000000bff177212 */ /* 0x000fe400078e33ff */
[----:B------:R-:W-:Y:S02]  /*5460*/  MOV R4, R13 ;  /* 0x0000000d00047202 */ /* 0x000fe40000000f00 */
[----:B------:R-:W3:Y:S08]  /*5470*/  LDC R29, c[0x0][0x8e0] ;  /* 0x00023800ff1d7b82 */ /* 0x000ef00000000800 */
[----:B------:R-:W1:Y:S01]  /*5480*/  LDC R30, c[0x0][0x8b8] ;  /* 0x00022e00ff1e7b82 */ /* 0x000e620000000800 */
[----:B--2-4-:R-:W-:Y:S05]  /*5490*/  @!P0 BRA `(.L_x_92) ;  /* 0x0000000000288947 */ /* 0x014fea0003800000 */
[----:B------:R-:W2:Y:S02]  /*54a0*/  LDC R4, c[0x0][0x8f4] ;  /* 0x00023d00ff047b82 */ /* 0x000ea40000000800 */
[----:B--2---:R-:W-:-:S05]  /*54b0*/  IADD3 R3, P0, R13, R4, RZ ;  /* 0x000000040d037210 */ /* 0x004fca0007f1e0ff */
        /* <DEDUP_REMOVED lines=8> */
.L_x_92:
[----:B------:R-:W-:Y:S01]  /*5540*/  ISETP.NE.AND P0, PT, R2, 0x1, PT ;  /* 0x000000010200780c */ /* 0x000fe20003f05270 */
[----:B-1----:R-:W-:Y:S01]  /*5550*/  IMAD.MOV R20, RZ, RZ, -R20 ;  /* 0x000000ffff147224 */ /* 0x002fe200078e0a14 */
[----:B------:R-:W-:Y:S01]  /*5560*/  SHF.R.U64 R3, R4, R27, R5 ;  /* 0x0000001b04037219 */ /* 0x000fe20000001205 */
[----:B------:R-:W-:Y:S01]  /*5570*/  VIADD R5, R25, 0xffffffff ;  /* 0xffffffff19057836 */ /* 0x000fe20000000000 */
[----:B------:R-:W-:Y:S02]  /*5580*/  LOP3.LUT R10, R10, R23, RZ, 0xc0, !PT ;  /* 0x000000170a0a7212 */ /* 0x000fe400078ec0ff */
[----:B------:R-:W-:Y:S01]  /*5590*/  R2UR UR47, R31 ;  /* 0x000000001f2f72ca */ /* 0x000fe200000e0000 */
[----:B------:R-:W-:Y:S01]  /*55a0*/  IMAD.MOV R4, RZ, RZ, -R3 ;  /* 0x000000ffff047224 */ /* 0x000fe200078e0a03 */
[----:B------:R-:W-:Y:S01]  /*55b0*/  LOP3.LUT R12, R12, R5, RZ, 0xc0, !PT ;  /* 0x000000050c0c7212 */ /* 0x000fe200078ec0ff */
[----:B------:R-:W-:Y:S02]  /*55c0*/  IMAD R95, R95, R3, R10 ;  /* 0x000000035f5f7224 */ /* 0x000fe400078e020a */
[----:B---3--:R-:W-:-:S02]  /*55d0*/  IMAD R3, R4, R29, R13 ;  /* 0x0000001d04037224 */ /* 0x008fc400078e020d */
[----:B------:R-:W-:Y:S02]  /*55e0*/  @P0 IMAD R26, R21, R20, R24 ;  /* 0x00000014151a0224 */ /* 0x000fe400078e0218 */
[----:B------:R-:W-:Y:S02]  /*55f0*/  IMAD R4, R3, R25, R12 ;  /* 0x0000001903047224 */ /* 0x000fe400078e020c */
[----:B------:R-:W-:Y:S02]  /*5600*/  IMAD R95, R95, R30, R26 ;  /* 0x0000001e5f5f7224 */ /* 0x000fe400078e021a */
[----:B------:R-:W-:-:S03]  /*5610*/  IMAD.MOV.U32 R3, RZ, RZ, 0x1 ;  /* 0x00000001ff037424 */ /* 0x000fc600078e00ff */
[----:B------:R-:W-:Y:S02]  /*5620*/  SEL R97, R4, R95, !P0 ;  /* 0x0000005f04617207 */ /* 0x000fe40004000000 */
[----:B------:R-:W-:Y:S02]  /*5630*/  SEL R95, R95, R4, !P0 ;  /* 0x000000045f5f7207 */ /* 0x000fe40004000000 */
[----:B------:R-:W-:-:S07]  /*5640*/  PRMT R4, R3, 0x7610, R4 ;  /* 0x0000761003047816 */ /* 0x000fce0000000004 */
.L_x_90:
[----:B------:R-:W-:Y:S01]  /*5650*/  UIADD3 UR48, UR49, UR48, URZ ;  /* 0x0000003031307290 */ /* 0x000fe2000fffe03f */
[----:B------:R-:W-:Y:S01]  /*5660*/  LOP3.LUT P0, RZ, R4, 0xff, RZ, 0xc0, !PT ;  /* 0x000000ff04ff7812 */ /* 0x000fe2000780c0ff */
[----:B------:R-:W-:Y:S01]  /*5670*/  UIADD3 UR42, UR42, 0x4, URZ ;  /* 0x000000042a2a7890 */ /* 0x000fe2000fffe03f */
[----:B------:R-:W-:Y:S01]  /*5680*/  IMAD.MOV.U32 R96, RZ, RZ, R0 ;  /* 0x000000ffff607224 */ /* 0x000fe200078e0000 */
[----:B------:R-:W-:Y:S02]  /*5690*/  USHF.R.U32.HI UR4, URZ, 0x2, UR48 ;  /* 0x000000023f047899 */ /* 0x000fe40008011630 */
[----:B------:R-:W-:Y:S02]  /*56a0*/  UISETP.GT.U32.AND UP0, UPT, UR48, 0x3, UPT ;  /* 0x000000033000788c */ /* 0x000fe4000bf04070 */
[----:B------:R-:W-:Y:S02]  /*56b0*/  ULOP3.LUT UR4, UR4, 0x1, URZ, 0xc0, !UPT ;  /* 0x0000000104047892 */ /* 0x000fe4000f8ec03f */
[----:B------:R-:W-:-:S02]  /*56c0*/  UISETP.LT.U32.AND UP0, UPT, UR49, 0x4, UP0 ;  /* 0x000000043100788c */ /* 0x000fc40008701070 */
[----:B------:R-:W-:Y:S02]  /*56d0*/  UISETP.NE.U32.AND UP1, UPT, UR4, 0x1, UPT ;  /* 0x000000010400788c */ /* 0x000fe4000bf25070 */
[----:B------:R-:W-:Y:S02]  /*56e0*/  USEL UR5, URZ, 0x1, !UP0 ;  /* 0x000000013f057887 */ /* 0x000fe4000c000000 */
[----:B------:R-:W-:Y:S02]  /*56f0*/  UISETP.GT.U32.AND UP1, UPT, UR49, 0x3, !UP1 ;  /* 0x000000033100788c */ /* 0x000fe4000cf24070 */
[----:B------:R-:W-:Y:S02]  /*5700*/  ULOP3.LUT UR48, UR48, 0x3, URZ, 0xc0, !UPT ;  /* 0x0000000330307892 */ /* 0x000fe4000f8ec03f */
[----:B------:R-:W-:-:S04]  /*5710*/  USEL UR4, URZ, 0x1, !UP1 ;  /* 0x000000013f047887 */ /* 0x000fc8000c800000 */
[----:B------:R-:W-:Y:S01]  /*5720*/  ULOP3.LUT UR43, UR4, UR43, UR5, 0x96, !UPT ;  /* 0x0000002b042b7292 */ /* 0x000fe2000f8e9605 */
[----:B------:R-:W-:Y:S11]  /*5730*/  @P0 BRA `(.L_x_93) ;  /* 0xffffffbc004c0947 */ /* 0x000ff6000383ffff */
[----:B------:R-:W-:-:S13]  /*5740*/  PLOP3.LUT P0, PT, PT, PT, PT, 0x8, 0x0 ;  /* 0x000000000000781c */ /* 0x000fda0003f0e170 */
.L_x_17:
[----:B------:R-:W-:Y:S05]  /*5750*/  @P0 BRA `(.L_x_9) ;  /* 0x0000002800b00947 */ /* 0x000fea0003800000 */
[----:B------:R-:W-:Y:S01]  /*5760*/  ULDC.64 UR6, c[0x0][0x588] ;  /* 0x0001620000067ab9 */ /* 0x000fe20000000a00 */
[----:B------:R-:W-:Y:S01]  /*5770*/  ISETP.NE.U32.AND P1, PT, R101, RZ, PT ;  /* 0x000000ff6500720c */ /* 0x000fe20003f25070 */
[----:B------:R-:W-:-:S04]  /*5780*/  DEPBAR.LE SB0, 0x0 ;  /* 0x000080000000791a */ /* 0x000fc80000000000 */
[----:B------:R-:W-:Y:S01]  /*5790*/  ISETP.NE.U32.AND P0, PT, RZ, UR6, PT ;  /* 0x00000006ff007c0c */ /* 0x000fe2000bf05070 */
[----:B------:R-:W-:Y:S01]  /*57a0*/  BSSY B0, `(.L_x_94) ;  /* 0x0000015000007945 */ /* 0x000fe20003800000 */
[----:B------:R-:W-:Y:S02]  /*57b0*/  ISETP.NE.AND.EX P1, PT, R103, RZ, PT, P1 ;  /* 0x000000ff6700720c */ /* 0x000fe40003f25310 */
[----:B------:R-:W-:-:S13]  /*57c0*/  ISETP.NE.AND.EX P0, PT, RZ, UR7, PT, P0 ;  /* 0x00000007ff007c0c */ /* 0x000fda000bf05300 */
[----:B------:R-:W-:Y:S05]  /*57d0*/  @P0 BRA P1, `(.L_x_95) ;  /* 0x0000000000440947 */ /* 0x000fea0000800000 */
[----:B------:R-:W-:-:S04]  /*57e0*/  ISETP.NE.U32.AND P0, PT, R101, RZ, PT ;  /* 0x000000ff6500720c */ /* 0x000fc80003f05070 */
[----:B------:R-:W-:-:S13]  /*57f0*/  ISETP.NE.AND.EX P0, PT, R103, RZ, PT, P0 ;  /* 0x000000ff6700720c */ /* 0x000fda0003f05300 */
[----:B------:R-:W-:Y:S05]  /*5800*/  @!P0 BRA `(.L_x_96) ;  /* 0x00000000002c8947 */ /* 0x000fea0003800000 */
[----:B------:R-:W-:-:S13]  /*5810*/  LOP3.LUT P0, RZ, R88, 0xff, RZ, 0xc0, !PT ;  /* 0x000000ff58ff7812 */ /* 0x000fda000780c0ff */
[----:B------:R-:W-:Y:S05]  /*5820*/  @!P0 BRA `(.L_x_97) ;  /* 0x0000000000108947 */ /* 0x000fea0003800000 */
[----:B-----5:R-:W-:-:S13]  /*5830*/  FSETP.NEU.AND P0, PT, R90, RZ, PT ;  /* 0x000000ff5a00720b */ /* 0x020fda0003f0d000 */
[----:B------:R-:W-:Y:S05]  /*5840*/  @!P0 BREAK B0 ;  /* 0x0000000000008942 */ /* 0x000fea0003800000 */
[----:B------:R-:W-:Y:S05]  /*5850*/  @P0 BRA `(.L_x_95) ;  /* 0x0000000000240947 */ /* 0x000fea0003800000 */
[----:B------:R-:W-:Y:S05]  /*5860*/  BRA `(.L_x_9) ;  /* 0x00000028006c7947 */ /* 0x000fea0003800000 */
.L_x_97:
[----:B------:R-:W-:-:S04]  /*5870*/  ISETP.NE.U32.AND P0, PT, RZ, UR6, PT ;  /* 0x00000006ff007c0c */ /* 0x000fc8000bf05070 */
[----:B------:R-:W-:-:S13]  /*5880*/  ISETP.NE.AND.EX P0, PT, RZ, UR7, PT, P0 ;  /* 0x00000007ff007c0c */ /* 0x000fda000bf05300 */
[----:B------:R-:W-:Y:S05]  /*5890*/  @!P0 BREAK B0 ;  /* 0x0000000000008942 */ /* 0x000fea0003800000 */
[----:B------:R-:W-:Y:S05]  /*58a0*/  @P0 BRA `(.L_x_95) ;  /* 0x0000000000100947 */ /* 0x000fea0003800000 */
[----:B------:R-:W-:Y:S05]  /*58b0*/  BRA `(.L_x_9) ;  /* 0x0000002800587947 */ /* 0x000fea0003800000 */
.L_x_96:
[----:B-----5:R-:W-:-:S13]  /*58c0*/  FSETP.NEU.AND P0, PT, R90, RZ, PT ;  /* 0x000000ff5a00720b */ /* 0x020fda0003f0d000 */
[----:B------:R-:W-:Y:S05]  /*58d0*/  @!P0 BREAK B0 ;  /* 0x0000000000008942 */ /* 0x000fea0003800000 */
[----:B------:R-:W-:Y:S05]  /*58e0*/  @!P0 BRA `(.L_x_9) ;  /* 0x00000028004c8947 */ /* 0x000fea0003800000 */
.L_x_95:
[----:B------:R-:W-:Y:S05]  /*58f0*/  BSYNC B0 ;  /* 0x0000000000007941 */ /* 0x000fea0003800000 */
.L_x_94:
[----:B------:R-:W-:-:S04]  /*5900*/  LOP3.LUT R19, R19, 0x1, RZ, 0xfc, !PT ;  /* 0x0000000113137812 */ /* 0x000fc800078efcff */
[----:B------:R-:W-:-:S13]  /*5910*/  ISETP.NE.AND P0, PT, R19, 0x3, PT ;  /* 0x000000031300780c */ /* 0x000fda0003f05270 */
[----:B------:R-:W-:Y:S05]  /*5920*/  @!P0 BRA `(.L_x_98) ;  /* 0x0000000000048947 */ /* 0x000fea0003800000 */
[----:B------:R-:W-:Y:S01]  /*5930*/  BPT.TRAP 0x1 ;  /* 0x000000040000795c */ /* 0x000fe20000300000 */
.L_x_98:
[----:B------:R-:W3:Y:S01]  /*5940*/  S2UR UR5, SR_CgaCtaId ;  /* 0x00000000000579c3 */ /* 0x000ee20000008800 */
[----:B------:R-:W-:Y:S02]  /*5950*/  UMOV UR4, 0x400 ;  /* 0x0000040000047882 */ /* 0x000fe40000000000 */
[----:B---3--:R-:W-:-:S04]  /*5960*/  ULEA UR4, UR5, UR4, 0x18 ;  /* 0x0000000405047291 */ /* 0x008fc8000f8ec03f */
[----:B------:R-:W-:-:S04]  /*5970*/  ULEA UR4, UR39, UR4, 0x3 ;  /* 0x0000000427047291 */ /* 0x000fc8000f8e183f */
[----:B------:R-:W-:-:S04]  /*5980*/  UIADD3 UR4, UR4, 0x60, URZ ;  /* 0x0000006004047890 */ /* 0x000fc8000fffe03f */
[----:B------:R-:W-:-:S09]  /*5990*/  UPRMT UR4, UR5, 0x654, UR4 ;  /* 0x0000065405047896 */ /* 0x000fd20008000004 */
[----:B------:R-:W-:Y:S01]  /*59a0*/  SYNCS.ARRIVE.TRANS64.RED.A1T0 RZ, [UR4], RZ ;  /* 0x000000ffffff79a7 */ /* 0x000fe20008100404 */
[----:B------:R-:W-:Y:S05]  /*59b0*/  BRA `(.L_x_9) ;  /* 0x0000002800187947 */ /* 0x000fea0003800000 */
.L_x_8:
[----:B------:R-:W-:Y:S01]  /*59c0*/  ULDC.64 UR4, c[0x0][0x8f8] ;  /* 0x00023e0000047ab9 */ /* 0x000fe20000000a00 */
[----:B------:R-:W-:Y:S01]  /*59d0*/  PRMT R11, RZ, 0x7610, R11 ;  /* 0x00007610ff0b7816 */ /* 0x000fe2000000000b */
[----:B------:R-:W-:Y:S01]  /*59e0*/  IMAD.MOV.U32 R13, RZ, RZ, -0x1 ;  /* 0xffffffffff0d7424 */ /* 0x000fe200078e00ff */
[----:B------:R-:W-:Y:S01]  /*59f0*/  ISETP.GE.U32.AND P0, PT, R16, UR4, PT ;  /* 0x0000000410007c0c */ /* 0x000fe2000bf06070 */
[----:B------:R-:W-:Y:S01]  /*5a00*/  IMAD.MOV.U32 R6, RZ, RZ, -0x1 ;  /* 0xffffffffff067424 */ /* 0x000fe200078e00ff */
[----:B------:R-:W-:Y:S02]  /*5a10*/  MOV R7, 0xffffffff ;  /* 0xffffffff00077802 */ /* 0x000fe40000000f00 */
[----:B------:R-:W-:-:S13]  /*5a20*/  ISETP.GE.U32.AND.EX P0, PT, R17, UR5, PT, P0 ;  /* 0x0000000511007c0c */ /* 0x000fda000bf06100 */
        /* <DEDUP_REMOVED lines=19> */
.L_x_100:
[-CC-:B------:R-:W-:Y:S01]  /*5b60*/  SHF.R.U64 R20, R14, R24.reuse, R15.reuse ;  /* 0x000000180e147219 */ /* 0x180fe2000000120f */
[----:B------:R-:W1:Y:S01]  /*5b70*/  LDC R28, c[0x0][0x8c0] ;  /* 0x00023000ff1c7b82 */ /* 0x000e620000000800 */
[----:B------:R-:W-:Y:S01]  /*5b80*/  SHF.R.U32.HI R6, RZ, R24, R15 ;  /* 0x00000018ff067219 */ /* 0x000fe2000001160f */
[----:B------:R-:W-:Y:S01]  /*5b90*/  ULDC UR4, c[0x0][0x150] ;  /* 0x0000540000047ab9 */ /* 0x000fe20000000800 */
[----:B------:R-:W-:Y:S02]  /*5ba0*/  IADD3 R9, P0, RZ, -R20, RZ ;  /* 0x80000014ff097210 */ /* 0x000fe40007f1e0ff */
[----:B------:R-:W-:Y:S02]  /*5bb0*/  I2FP.F32.U32 R11, R8 ;  /* 0x00000008000b7245 */ /* 0x000fe40000201000 */
[----:B------:R-:W-:Y:S01]  /*5bc0*/  MOV R13, 0xffffffff ;  /* 0xffffffff000d7802 */ /* 0x000fe20000000f00 */
[----:B------:R-:W2:Y:S01]  /*5bd0*/  LDC.64 R30, c[0x0][0x8e8] ;  /* 0x00023a00ff1e7b82 */ /* 0x000ea20000000a00 */
[----:B------:R-:W-:-:S02]  /*5be0*/  IMAD.X R7, RZ, RZ, ~R6, P0 ;  /* 0x000000ffff077224 */ /* 0x000fc400000e0e06 */
[----:B------:R-:W-:Y:S01]  /*5bf0*/  FMUL R11, R11, UR4 ;  /* 0x000000040b0b7c20 */ /* 0x000fe20008400000 */
[----:B------:R-:W-:Y:S01]  /*5c00*/  ULDC UR4, c[0x0][0x154] ;  /* 0x0000550000047ab9 */ /* 0x000fe20000000800 */
[-C--:B------:R-:W-:Y:S02]  /*5c10*/  IMAD R12, R7, R26.reuse, RZ ;  /* 0x0000001a070c7224 */ /* 0x080fe400078e02ff */
[C---:B------:R-:W-:Y:S01]  /*5c20*/  IMAD.WIDE.U32 R6, R9.reuse, R26, R16 ;  /* 0x0000001a09067225 */ /* 0x040fe200078e0010 */
[----:B------:R-:W3:Y:S01]  /*5c30*/  LDC R24, c[0x0][0x8b0] ;  /* 0x00022c00ff187b82 */ /* 0x000ee20000000800 */
[----:B------:R-:W4:Y:S02]  /*5c40*/  F2I.U32.TRUNC.NTZ R11, R11 ;  /* 0x0000000b000b7305 */ /* 0x000f24000020f000 */
[----:B------:R-:W-:-:S04]  /*5c50*/  IMAD R9, R9, R27, R12 ;  /* 0x0000001b09097224 */ /* 0x000fc800078e020c */
[----:B------:R-:W-:Y:S01]  /*5c60*/  IMAD.IADD R7, R7, 0x1, R9 ;  /* 0x0000000107077824 */ /* 0x000fe200078e0209 */
[----:B------:R-:W3:Y:S04]  /*5c70*/  LDC R25, c[0x0][0x148] ;  /* 0x00005200ff197b82 */ /* 0x000ee80000000800 */
[----:B-1----:R-:W-:Y:S02]  /*5c80*/  SHF.R.U64 R14, R6, R28, R7 ;  /* 0x0000001c060e7219 */ /* 0x002fe40000001207 */
[----:B------:R-:W-:Y:S02]  /*5c90*/  I2FP.F32.U32 R6, R10 ;  /* 0x0000000a00067245 */ /* 0x000fe40000201000 */
[----:B------:R-:W1:Y:S01]  /*5ca0*/  LDC R9, c[0x0][0x144] ;  /* 0x00005100ff097b82 */ /* 0x000e620000000800 */
[----:B--2---:R-:W-:Y:S01]  /*5cb0*/  ISETP.NE.U32.AND P0, PT, R30, RZ, PT ;  /* 0x000000ff1e00720c */ /* 0x004fe20003f05070 */
[----:B----4-:R-:W-:Y:S01]  /*5cc0*/  IMAD.MOV R11, RZ, RZ, -R11 ;  /* 0x000000ffff0b7224 */ /* 0x010fe200078e0a0b */
[----:B------:R-:W-:Y:S01]  /*5cd0*/  SHF.R.U32.HI R7, RZ, R28, R7 ;  /* 0x0000001cff077219 */ /* 0x000fe20000011607 */
[----:B------:R-:W-:Y:S01]  /*5ce0*/  FMUL R12, R6, UR4 ;  /* 0x00000004060c7c20 */ /* 0x000fe20008400000 */
[----:B------:R-:W-:Y:S01]  /*5cf0*/  ISETP.NE.AND.EX P0, PT, R31, RZ, PT, P0 ;  /* 0x000000ff1f00720c */ /* 0x000fe20003f05300 */
[----:B------:R-:W-:-:S02]  /*5d00*/  ULDC UR4, c[0x0][0x900] ;  /* 0x0002400000047ab9 */ /* 0x000fc40000000800 */
[----:B------:R-:W2:Y:S01]  /*5d10*/  LDC R26, c[0x0][0x8a8] ;  /* 0x00022a00ff1a7b82 */ /* 0x000ea20000000800 */
[-CC-:B---3--:R-:W-:Y:S02]  /*5d20*/  SHF.R.U64 R21, R14, R24.reuse, R7.reuse ;  /* 0x000000180e157219 */ /* 0x188fe40000001207 */
[----:B------:R-:W-:Y:S02]  /*5d30*/  SHF.R.U32.HI R6, RZ, R24, R7 ;  /* 0x00000018ff067219 */ /* 0x000fe40000011607 */
[----:B------:R3:W4:Y:S01]  /*5d40*/  F2I.U32.TRUNC.NTZ R24, R12 ;  /* 0x0000000c00187305 */ /* 0x000722000020f000 */
[----:B------:R-:W-:Y:S02]  /*5d50*/  SHF.L.U32 R32, R13, UR4, RZ ;  /* 0x000000040d207c19 */ /* 0x000fe400080006ff */
[----:B------:R-:W2:Y:S01]  /*5d60*/  LDC R27, c[0x0][0x8f0] ;  /* 0x00023c00ff1b7b82 */ /* 0x000ea20000000800 */
[--C-:B------:R-:W-:Y:S02]  /*5d70*/  SHF.R.U64 R23, R21, UR4, R6.reuse ;  /* 0x0000000415177c19 */ /* 0x100fe40008001206 */
[----:B------:R-:W-:-:S03]  /*5d80*/  SHF.R.U32.HI R7, RZ, UR4, R6 ;  /* 0x00000004ff077c19 */ /* 0x000fc60008011606 */
[----:B------:R-:W-:Y:S02]  /*5d90*/  IMAD.MOV.U32 R6, RZ, RZ, R23 ;  /* 0x000000ffff067224 */ /* 0x000fe400078e0017 */
[----:B------:R-:W2:Y:S01]  /*5da0*/  LDC R29, c[0x0][0x8e0] ;  /* 0x00023800ff1d7b82 */ /* 0x000ea20000000800 */
[----:B-1----:R-:W-:-:S07]  /*5db0*/  IMAD R28, R9, R11, R8 ;  /* 0x0000000b091c7224 */ /* 0x002fce00078e0208 */
[----:B------:R-:W1:Y:S01]  /*5dc0*/  LDC R33, c[0x0][0x8b8] ;  /* 0x00022e00ff217b82 */ /* 0x000e620000000800 */
[----:B---34-:R-:W-:Y:S05]  /*5dd0*/  @!P0 BRA `(.L_x_101) ;  /* 0x0000000000288947 */ /* 0x018fea0003800000 */
        /* <DEDUP_REMOVED lines=10> */
.L_x_101:
[----:B------:R-:W-:Y:S01]  /*5e80*/  ISETP.NE.AND P0, PT, R2, 0x1, PT ;  /* 0x000000010200780c */ /* 0x000fe20003f05270 */
[----:B------:R-:W-:Y:S01]  /*5e90*/  USHF.L.U32 UR4, UR37, UR4, URZ ;  /* 0x0000000425047299 */ /* 0x000fe2000800063f */
[----:B------:R-:W-:Y:S01]  /*5ea0*/  LOP3.LUT R32, RZ, R32, RZ, 0x33, !PT ;  /* 0x00000020ff207212 */ /* 0x000fe200078e33ff */
[----:B--2---:R-:W-:Y:S01]  /*5eb0*/  VIADD R9, R26, 0xffffffff ;  /* 0xffffffff1a097836 */ /* 0x004fe20000000000 */
[----:B------:R-:W-:Y:S01]  /*5ec0*/  SHF.R.U64 R7, R6, R27, R7 ;  /* 0x0000001b06077219 */ /* 0x000fe20000001207 */
[----:B------:R-:W-:Y:S01]  /*5ed0*/  IMAD.MOV R24, RZ, RZ, -R24 ;  /* 0x000000ffff187224 */ /* 0x000fe200078e0a18 */
[----:B------:R-:W-:Y:S01]  /*5ee0*/  LOP3.LUT R6, R21, R32, RZ, 0xc0, !PT ;  /* 0x0000002015067212 */ /* 0x000fe200078ec0ff */
[----:B------:R-:W-:Y:S02]  /*5ef0*/  IMAD.MOV.U32 R11, RZ, RZ, 0x1 ;  /* 0x00000001ff0b7424 */ /* 0x000fe400078e00ff */
[----:B------:R-:W-:Y:S02]  /*5f00*/  IMAD.MOV R8, RZ, RZ, -R7 ;  /* 0x000000ffff087224 */ /* 0x000fe400078e0a07 */
[----:B------:R-:W-:Y:S01]  /*5f10*/  IMAD R13, R7, UR4, R6 ;  /* 0x00000004070d7c24 */ /* 0x000fe2000f8e0206 */
[----:B------:R-:W-:Y:S01]  /*5f20*/  LOP3.LUT R7, R14, R9, RZ, 0xc0, !PT ;  /* 0x000000090e077212 */ /* 0x000fe200078ec0ff */
[----:B------:R-:W-:-:S02]  /*5f30*/  @P0 IMAD R28, R25, R24, R10 ;  /* 0x00000018191c0224 */ /* 0x000fc400078e020a */
[----:B------:R-:W-:Y:S02]  /*5f40*/  IMAD R6, R8, R29, R23 ;  /* 0x0000001d08067224 */ /* 0x000fe400078e0217 */
[----:B-1----:R-:W-:Y:S02]  /*5f50*/  IMAD R13, R13, R33, R28 ;  /* 0x000000210d0d7224 */ /* 0x002fe400078e021c */
[----:B------:R-:W-:-:S05]  /*5f60*/  IMAD R6, R6, R26, R7 ;  /* 0x0000001a06067224 */ /* 0x000fca00078e0207 */
[----:B------:R-:W-:Y:S02]  /*5f70*/  SEL R7, R6, R13, !P0 ;  /* 0x0000000d06077207 */ /* 0x000fe40004000000 */
[----:B------:R-:W-:Y:S01]  /*5f80*/  SEL R13, R13, R6, !P0 ;  /* 0x000000060d0d7207 */ /* 0x000fe20004000000 */
[----:B------:R-:W-:-:S07]  /*5f90*/  IMAD.MOV.U32 R6, RZ, RZ, R20 ;  /* 0x000000ffff067224 */ /* 0x000fce00078e0014 */
.L_x_99:
[----:B------:R-:W-:-:S08]  /*5fa0*/  NOP ;  /* 0x0000000000007918 */ /* 0x000fd00000000000 */
[----:B------:R-:W1:-:S00]  /*5fb0*/  USETMAXREG.DEALLOC.CTAPOOL 0x28 ;  /* 0x00000028000079c8 */ /* 0x000e4000080e0500 */
[----:B-1----:R-:W-:-:S13]  /*5fc0*/  ISETP.NE.AND P0, PT, R0, 0x1, PT ;  /* 0x000000010000780c */ /* 0x002fda0003f05270 */
[----:B------:R-:W-:Y:S05]  /*5fd0*/  @!P0 BRA `(.L_x_9) ;  /* 0x0000002000908947 */ /* 0x000fea0003800000 */
[----:B------:R-:W-:Y:S05]  /*5fe0*/  @!P3 BRA `(.L_x_102) ;  /* 0x0000001000acb947 */ /* 0x000fea0003800000 */
[----:B------:R-:W-:-:S04]  /*5ff0*/  PRMT R3, R3, 0x9910, RZ ;  /* 0x0000991003037816 */ /* 0x000fc800000000ff */
[----:B------:R-:W-:-:S04]  /*6000*/  ISETP.NE.AND P0, PT, R3, RZ, PT ;  /* 0x000000ff0300720c */ /* 0x000fc80003f05270 */
[----:B------:R-:W-:-:S13]  /*6010*/  ISETP.NE.OR P0, PT, R0, 0x2, !P0 ;  /* 0x000000020000780c */ /* 0x000fda0004705670 */
[----:B------:R-:W-:Y:S05]  /*6020*/  @P0 BRA `(.L_x_9) ;  /* 0x00000020007c0947 */ /* 0x000fea0003800000 */
[----:B------:R-:W-:-:S13]  /*6030*/  LOP3.LUT P1, RZ, R11, 0xff, RZ, 0xc0, !PT ;  /* 0x000000ff0bff7812 */ /* 0x000fda000782c0ff */
[----:B------:R-:W-:Y:S05]  /*6040*/  @!P1 BRA `(.L_x_103) ;  /* 0x0000000000189947 */ /* 0x000fea0003800000 */
[----:B------:R-:W-:Y:S01]  /*6050*/  UMOV UR4, 0x400 ;  /* 0x0000040000047882 */ /* 0x000fe20000000000 */
[----:B------:R-:W-:Y:S01]  /*6060*/  MOV R0, RZ ;  /* 0x000000ff00007202 */ /* 0x000fe20000000f00 */
[----:B------:R-:W-:-:S03]  /*6070*/  ULEA UR4, UR36, UR4, 0x18 ;  /* 0x0000000424047291 */ /* 0x000fc6000f8ec03f */
[----:B------:R-:W-:-:S06]  /*6080*/  SHF.L.U32 R0, R0, 0x1f, RZ ;  /* 0x0000001f00007819 */ /* 0x000fcc00000006ff */
[----:B------:R-:W1:Y:S02]  /*6090*/  SYNCS.PHASECHK.TRANS64.TRYWAIT P0, [UR4+0x88], R0 ;  /* 0x00008800ff0075a7 */ /* 0x000e640008000144 */
[----:B-1----:R-:W-:Y:S05]  /*60a0*/  @!P0 BRA `(.L_x_104) ;  /* 0x0000002000e48947 */ /* 0x002fea0003800000 */
.L_x_103:
[----:B------:R-:W-:Y:S01]  /*60b0*/  PRMT R9, RZ, 0x7610, R9 ;  /* 0x00007610ff097816 */ /* 0x000fe20000000009 */
[----:B------:R-:W-:Y:S06]  /*60c0*/  @P2 BRA `(.L_x_105) ;  /* 0x0000000000242947 */ /* 0x000fec0003800000 */
[----:B------:R-:W-:Y:S02]  /*60d0*/  ULDC.64 UR4, c[0x0][0x588] ;  /* 0x0001620000047ab9 */ /* 0x000fe40000000a00 */
[----:B------:R-:W-:-:S04]  /*60e0*/  ISETP.NE.U32.AND P0, PT, RZ, UR4, PT ;  /* 0x00000004ff007c0c */ /* 0x000fc8000bf05070 */
[----:B------:R-:W-:-:S13]  /*60f0*/  ISETP.NE.AND.EX P0, PT, RZ, UR5, PT, P0 ;  /* 0x00000005ff007c0c */ /* 0x000fda000bf05300 */
[----:B------:R-:W-:Y:S05]  /*6100*/  @!P0 BRA `(.L_x_106) ;  /* 0x00000000000c8947 */ /* 0x000fea0003800000 */
[----:B------:R3:W5:Y:S01]  /*6110*/  LDG.E R11, desc[UR52][R4.64] ;  /* 0x00000034040b7981 */ /* 0x000762000c1e1900 */
[----:B------:R-:W-:Y:S01]  /*6120*/  IMAD.MOV.U32 R9, RZ, RZ, 0x1 ;  /* 0x00000001ff097424 */ /* 0x000fe200078e00ff */
[----:B------:R-:W-:Y:S06]  /*6130*/  BRA `(.L_x_105) ;  /* 0x0000000000087947 */ /* 0x000fec0003800000 */
.L_x_106:
[----:B------:R-:W2:Y:S01]  /*6140*/  LDC R11, c[0x0][0x580] ;  /* 0x00016000ff0b7b82 */ /* 0x000ea20000000800 */
[----:B------:R-:W-:-:S07]  /*6150*/  IMAD.MOV.U32 R9, RZ, RZ, 0x1 ;  /* 0x00000001ff097424 */ /* 0x000fce00078e00ff */
.L_x_105:
[----:B-1----:R-:W-:Y:S01]  /*6160*/  IMAD.MOV.U32 R0, RZ, RZ, 0x1 ;  /* 0x00000001ff007424 */ /* 0x002fe200078e00ff */
[----:B------:R-:W-:Y:S06]  /*6170*/  @!P1 BRA `(.L_x_107) ;  /* 0x0000000c00d89947 */ /* 0x000fec0003800000 */
[----:B------:R-:W1:Y:S01]  /*6180*/  LDC R3, c[0x0][0x8a8] ;  /* 0x00022a00ff037b82 */ /* 0x000e620000000800 */
[----:B------:R-:W-:Y:S01]  /*6190*/  IMAD.MOV.U32 R0, RZ, RZ, -0x1 ;  /* 0xffffffffff007424 */ /* 0x000fe200078e00ff */
[----:B------:R-:W-:Y:S01]  /*61a0*/  ULDC UR4, c[0x0][0x900] ;  /* 0x0002400000047ab9 */ /* 0x000fe20000000800 */
[----:B------:R-:W-:Y:S01]  /*61b0*/  LOP3.LUT R10, R19, 0x2, RZ, 0xfc, !PT ;  /* 0x00000002130a7812 */ /* 0x000fe200078efcff */
[----:B------:R-:W-:Y:S01]  /*61c0*/  ULDC.64 UR6, c[0x0][0x198] ;  /* 0x0000660000067ab9 */ /* 0x000fe20000000a00 */
[----:B------:R-:W-:Y:S02]  /*61d0*/  USHF.L.U32 UR13, UR37, UR4, URZ ;  /* 0x00000004250d7299 */ /* 0x000fe4000800063f */
[----:B------:R-:W-:Y:S01]  /*61e0*/  SHF.L.U32 R8, R0, UR4, RZ ;  /* 0x0000000400087c19 */ /* 0x000fe200080006ff */
[----:B------:R-:W-:Y:S01]  /*61f0*/  IMAD.MOV.U32 R0, RZ, RZ, 0x1 ;  /* 0x00000001ff007424 */ /* 0x000fe200078e00ff */
[----:B------:R-:W-:Y:S01]  /*6200*/  ULDC.64 UR14, c[0x0][0x588] ;  /* 0x00016200000e7ab9 */ /* 0x000fe20000000a00 */
[----:B------:R-:W-:Y:S01]  /*6210*/  ULDC.64 UR22, c[0x0][0x8f8] ;  /* 0x00023e0000167ab9 */ /* 0x000fe20000000a00 */
[----:B------:R-:W-:Y:S01]  /*6220*/  LOP3.LUT R8, RZ, R8, RZ, 0x33, !PT ;  /* 0x00000008ff087212 */ /* 0x000fe200078e33ff */
[----:B------:R-:W-:Y:S01]  /*6230*/  ULDC.64 UR24, c[0x0][0x590] ;  /* 0x0001640000187ab9 */ /* 0x000fe20000000a00 */
[----:B-1----:R-:W-:-:S07]  /*6240*/  VIADD R3, R3, 0xffffffff ;  /* 0xffffffff03037836 */ /* 0x002fce0000000000 */
.L_x_139:
[----:B------:R-:W-:Y:S02]  /*6250*/  ISETP.NE.U32.AND P0, PT, RZ, UR24, PT ;  /* 0x00000018ff007c0c */ /* 0x000fe4000bf05070 */
[----:B------:R-:W-:Y:S02]  /*6260*/  R2UR UR19, R13 ;  /* 0x000000000d1372ca */ /* 0x000fe400000e0000 */
[----:B------:R-:W-:Y:S02]  /*6270*/  R2UR UR18, R7 ;  /* 0x00000000071272ca */ /* 0x000fe400000e0000 */
[----:B------:R-:W-:-:S09]  /*6280*/  ISETP.NE.AND.EX P0, PT, RZ, UR25, PT, P0 ;  /* 0x00000019ff007c0c */ /* 0x000fd2000bf05300 */
[----:B------:R-:W-:Y:S02]  /*6290*/  USHF.L.U32 UR19, UR19, 0x8, URZ ;  /* 0x0000000813137899 */ /* 0x000fe4000800063f */
[----:B------:R-:W-:Y:S02]  /*62a0*/  USHF.L.U32 UR18, UR18, 0x6, URZ ;  /* 0x0000000612127899 */ /* 0x000fe4000800063f */
[----:B--2-4-:R-:W-:Y:S10]  /*62b0*/  @!P0 BRA `(.L_x_108) ;  /* 0x00000000002c8947 */ /* 0x014ff40003800000 */
[----:B------:R-:W-:-:S04]  /*62c0*/  ISETP.NE.U32.AND P1, PT, RZ, UR14, PT ;  /* 0x0000000eff007c0c */ /* 0x000fc8000bf25070 */
[----:B------:R-:W-:-:S13]  /*62d0*/  ISETP.NE.AND.EX P1, PT, RZ, UR15, PT, P1 ;  /* 0x0000000fff007c0c */ /* 0x000fda000bf25310 */
[----:B------:R-:W-:Y:S05]  /*62e0*/  @!P1 BRA `(.L_x_109) ;  /* 0x0000000000189947 */ /* 0x000fea0003800000 */
[----:B---3--:R-:W1:Y:S01]  /*62f0*/  LDC.64 R4, c[0x0][0x588] ;  /* 0x00016200ff047b82 */ /* 0x008e620000000a00 */
[----:B------:R-:W-:-:S04]  /*6300*/  IMAD R7, R6, UR24, RZ ;  /* 0x0000001806077c24 */ /* 0x000fc8000f8e02ff */
[----:B-1----:R-:W-:-:S05]  /*6310*/  IMAD.WIDE R4, R7, 0x4, R4 ;  /* 0x0000000407047825 */ /* 0x002fca00078e0204 */
[----:B--2--5:R4:W5:Y:S01]  /*6320*/  LDG.E R11, desc[UR52][R4.64] ;  /* 0x00000034040b7981 */ /* 0x024962000c1e1900 */
[----:B------:R-:W-:Y:S01]  /*6330*/  IMAD.MOV.U32 R9, RZ, RZ, 0x1 ;  /* 0x00000001ff097424 */ /* 0x000fe200078e00ff */
[----:B------:R-:W-:Y:S06]  /*6340*/  BRA `(.L_x_108) ;  /* 0x0000000000087947 */ /* 0x000fec0003800000 */
.L_x_109:
[----:B--2--5:R-:W1:Y:S01]  /*6350*/  LDC R11, c[0x0][0x580] ;  /* 0x00016000ff0b7b82 */ /* 0x024e620000000800 */
[----:B------:R-:W-:-:S07]  /*6360*/  IMAD.MOV.U32 R9, RZ, RZ, 0x1 ;  /* 0x00000001ff097424 */ /* 0x000fce00078e00ff */
.L_x_108:
[----:B------:R-:W-:Y:S05]  /*6370*/  @!P0 BRA `(.L_x_110) ;  /* 0x00000000001c8947 */ /* 0x000fea0003800000 */
[----:B------:R-:W-:-:S13]  /*6380*/  LOP3.LUT P2, RZ, R9, 0xff, RZ, 0xc0, !PT ;  /* 0x000000ff09ff7812 */ /* 0x000fda000784c0ff */
[----:B---34-:R-:W3:Y:S02]  /*6390*/  @!P2 LDC.64 R4, c[0x0][0x588] ;  /* 0x00016200ff04ab82 */ /* 0x018ee40000000a00 */
[----:B---3--:R-:W-:-:S04]  /*63a0*/  @!P2 ISETP.NE.U32.AND P0, PT, R4, RZ, PT ;  /* 0x000000ff0400a20c */ /* 0x008fc80003f05070 */
[----:B------:R-:W-:Y:S02]  /*63b0*/  @!P2 ISETP.NE.AND.EX P1, PT, R5, RZ, PT, P0 ;  /* 0x000000ff0500a20c */ /* 0x000fe40003f25300 */
[----:B-12--5:R-:W-:Y:S02]  /*63c0*/  @P2 FSETP.EQ.AND P0, PT, R11, RZ, PT ;  /* 0x000000ff0b00220b */ /* 0x026fe40003f02000 */
[----:B------:R-:W-:Y:S01]  /*63d0*/  @!P2 PLOP3.LUT P0, PT, P1, PT, PT, 0x8, 0x0 ;  /* 0x000000000000a81c */ /* 0x000fe20000f0e170 */
[----:B------:R-:W-:-:S12]  /*63e0*/  BRA `(.L_x_111) ;  /* 0x0000000000047947 */ /* 0x000fd80003800000 */
.L_x_110:
[----:B-12--5:R-:W-:-:S13]  /*63f0*/  FSETP.EQ.AND P0, PT, R11, RZ, PT ;  /* 0x000000ff0b00720b */ /* 0x026fda0003f02000 */
.L_x_111:
[----:B------:R-:W-:Y:S02]  /*6400*/  ISETP.NE.AND P2, PT, R10, 0x3, PT ;  /* 0x000000030a00780c */ /* 0x000fe40003f45270 */
[----:B------:R-:W-:-:S04]  /*6410*/  ELECT P1, URZ, PT ;  /* 0x00000000003f782f */ /* 0x000fc80003820000 */
[----:B------:R-:W-:-:S07]  /*6420*/  PLOP3.LUT P0, PT, P1, P0, PT, 0x20, 0x0 ;  /* 0x000000000000781c */ /* 0x000fce0000f00470 */
[----:B------:R-:W-:Y:S06]  /*6430*/  @!P2 BRA `(.L_x_112) ;  /* 0x000000000004a947 */ /* 0x000fec0003800000 */
[----:B------:R-:W-:Y:S01]  /*6440*/  BPT.TRAP 0x1 ;  /* 0x000000040000795c */ /* 0x000fe20000300000 */
.L_x_112:
[----:B------:R-:W1:Y:S01]  /*6450*/  S2UR UR36, SR_CgaCtaId ;  /* 0x00000000002479c3 */ /* 0x000e620000008800 */
[----:B------:R-:W-:Y:S01]  /*6460*/  UMOV UR4, 0x400 ;  /* 0x0000040000047882 */ /* 0x000fe20000000000 */
[----:B---34-:R-:W-:Y:S01]  /*6470*/  SHF.L.U32 R4, R0, 0x1f, RZ ;  /* 0x0000001f00047819 */ /* 0x018fe200000006ff */
[----:B-1----:R-:W-:-:S09]  /*6480*/  ULEA UR4, UR36, UR4, 0x18 ;  /* 0x0000000424047291 */ /* 0x002fd2000f8ec03f */
[----:B------:R-:W1:Y:S02]  /*6490*/  SYNCS.PHASECHK.TRANS64.TRYWAIT P1, [UR4+0x60], R4 ;  /* 0x00006004ff0075a7 */ /* 0x000e640008020144 */
[----:B-1----:R-:W-:Y:S05]  /*64a0*/  @!P1 BRA `(.L_x_113) ;  /* 0x0000001c00fc9947 */ /* 0x002fea0003800000 */
.L_x_171:
[----:B------:R-:W-:Y:S04]  /*64b0*/  BSSY B0, `(.L_x_114) ;  /* 0x000000e000007945 */ /* 0x000fe80003800000 */
[----:B------:R-:W-:Y:S05]  /*64c0*/  @!P0 BRA `(.L_x_115) ;  /* 0x0000000000308947 */ /* 0x000fea0003800000 */
[----:B------:R-:W-:Y:S01]  /*64d0*/  R2UR UR20, R6 ;  /* 0x00000000061472ca */ /* 0x000fe200000e0000 */
[----:B------:R-:W-:Y:S02]  /*64e0*/  UIADD3 UR8, UP0, UR6, 0x3f0, URZ ;  /* 0x000003f006087890 */ /* 0x000fe4000ff1e03f */
[----:B------:R-:W-:Y:S02]  /*64f0*/  UIADD3 UR16, UR4, 0x200, URZ ;  /* 0x0000020004107890 */ /* 0x000fe4000fffe03f */
[----:B------:R-:W-:Y:S02]  /*6500*/  UIADD3 UR17, UR4, 0x40, URZ ;  /* 0x0000004004117890 */ /* 0x000fe4000fffe03f */
[----:B------:R-:W-:Y:S01]  /*6510*/  UIADD3.X UR9, URZ, UR7, URZ, UP0, !UPT ;  /* 0x000000073f097290 */ /* 0x000fe200087fe43f */
[----:B------:R-:W-:Y:S01]  /*6520*/  UMOV UR10, 0x0 ;  /* 0x00000000000a7882 */ /* 0x000fe20000000000 */
[----:B------:R-:W-:-:S07]  /*6530*/  UMOV UR11, 0x10000000 ;  /* 0x10000000000b7882 */ /* 0x000fce0000000000 */
[----:B------:R2:W-:Y:S02]  /*6540*/  UTMALDG.3D [UR16], [UR8], desc[UR10] ;  /* 0x00000a10080075b4 */ /* 0x0005e40008011000 */
[----:B--2---:R-:W-:Y:S05]  /*6550*/  @!P2 BRA `(.L_x_116) ;  /* 0x000000000004a947 */ /* 0x004fea0003800000 */
[----:B------:R-:W-:Y:S01]  /*6560*/  BPT.TRAP 0x1 ;  /* 0x000000040000795c */ /* 0x000fe20000300000 */
.L_x_116:
[----:B-1----:R-:W1:Y:S02]  /*6570*/  LDC R5, c[0x0][0x800] ;  /* 0x00020000ff057b82 */ /* 0x002e640000000800 */
[----:B-1----:R2:W-:Y:S02]  /*6580*/  SYNCS.ARRIVE.TRANS64.RED.A0TR RZ, [UR4+0x40], R5 ;  /* 0x00004005ffff79a7 */ /* 0x0025e40008300404 */
.L_x_115:
[----:B------:R-:W-:Y:S05]  /*6590*/  BSYNC B0 ;  /* 0x0000000000007941 */ /* 0x000fea0003800000 */
.L_x_114:
[----:B------:R-:W-:Y:S05]  /*65a0*/  @!P2 BRA `(.L_x_117) ;  /* 0x000000000004a947 */ /* 0x000fea0003800000 */
[----:B------:R-:W-:Y:S01]  /*65b0*/  BPT.TRAP 0x1 ;  /* 0x000000040000795c */ /* 0x000fe20000300000 */
.L_x_117:
[----:B------:R-:W-:-:S04]  /*65c0*/  UIADD3 UR5, UR4, 0x40, URZ ;  /* 0x0000004004057890 */ /* 0x000fc8000fffe03f */
[----:B------:R-:W-:-:S09]  /*65d0*/  UPRMT UR5, UR36, 0x654, UR5 ;  /* 0x0000065424057896 */ /* 0x000fd20008000005 */
[----:B------:R-:W-:Y:S01]  /*65e0*/  SYNCS.ARRIVE.TRANS64.RED.A1T0 RZ, [UR5], RZ ;  /* 0x000000ffffff79a7 */ /* 0x000fe20008100405 */
[----:B------:R-:W-:Y:S05]  /*65f0*/  @!P2 BRA `(.L_x_118) ;  /* 0x000000000004a947 */ /* 0x000fea0003800000 */
[----:B------:R-:W-:Y:S01]  /*6600*/  BPT.TRAP 0x1 ;  /* 0x000000040000795c */ /* 0x000fe20000300000 */
.L_x_118:
[----:B------:R-:W3:Y:S02]  /*6610*/  SYNCS.PHASECHK.TRANS64.TRYWAIT P1, [UR4+0x68], R4 ;  /* 0x00006804ff0075a7 */ /* 0x000ee40008020144 */
[----:B---3--:R-:W-:Y:S05]  /*6620*/  @!P1 BRA `(.L_x_119) ;  /* 0x0000001c00b49947 */ /* 0x008fea0003800000 */
.L_x_172:
[----:B------:R-:W-:Y:S04]  /*6630*/  BSSY B0, `(.L_x_120) ;  /* 0x0000010000007945 */ /* 0x000fe80003800000 */
[----:B------:R-:W-:Y:S05]  /*6640*/  @!P0 BRA `(.L_x_121) ;  /* 0x0000000000388947 */ /* 0x000fea0003800000 */
[----:B------:R-:W-:Y:S01]  /*6650*/  UIADD3 UR16, UP0, UR6, 0x3f0, URZ ;  /* 0x000003f006107890 */ /* 0x000fe2000ff1e03f */
[----:B------:R-:W-:Y:S01]  /*6660*/  R2UR UR12, R6 ;  /* 0x00000000060c72ca */ /* 0x000fe200000e0000 */
[----:B------:R-:W-:Y:S02]  /*6670*/  UIADD3 UR11, UR19, 0x80, URZ ;  /* 0x00000080130b7890 */ /* 0x000fe4000fffe03f */
[----:B------:R-:W-:Y:S02]  /*6680*/  UIADD3 UR8, UR4, 0x2200, URZ ;  /* 0x0000220004087890 */ /* 0x000fe4000fffe03f */
[----:B------:R-:W-:Y:S02]  /*6690*/  UIADD3 UR9, UR4, 0x48, URZ ;  /* 0x0000004804097890 */ /* 0x000fe4000fffe03f */
[----:B------:R-:W-:Y:S01]  /*66a0*/  UIADD3.X UR17, URZ, UR7, URZ, UP0, !UPT ;  /* 0x000000073f117290 */ /* 0x000fe200087fe43f */
[----:B------:R-:W-:Y:S01]  /*66b0*/  UMOV UR20, 0x0 ;  /* 0x0000000000147882 */ /* 0x000fe20000000000 */
[----:B------:R-:W-:Y:S01]  /*66c0*/  UMOV UR21, 0x10000000 ;  /* 0x1000000000157882 */ /* 0x000fe20000000000 */
[----:B------:R-:W-:-:S06]  /*66d0*/  UMOV UR10, UR18 ;  /* 0x00000012000a7c82 */ /* 0x000fcc0008000000 */
[----:B------:R3:W-:Y:S02]  /*66e0*/  UTMALDG.3D [UR8], [UR16], desc[UR20] ;  /* 0x00001408100075b4 */ /* 0x0007e40008011000 */
[----:B---3--:R-:W-:Y:S05]  /*66f0*/  @!P2 BRA `(.L_x_122) ;  /* 0x000000000004a947 */ /* 0x008fea0003800000 */
[----:B------:R-:W-:Y:S01]  /*6700*/  BPT.TRAP 0x1 ;  /* 0x000000040000795c */ /* 0x000fe20000300000 */
.L_x_122:
[----:B-12---:R-:W1:Y:S02]  /*6710*/  LDC R5, c[0x0][0x800] ;  /* 0x00020000ff057b82 */ /* 0x006e640000000800 */
[----:B-1----:R3:W-:Y:S02]  /*6720*/  SYNCS.ARRIVE.TRANS64.RED.A0TR RZ, [UR4+0x48], R5 ;  /* 0x00004805ffff79a7 */ /* 0x0027e40008300404 */
.L_x_121:
[----:B------:R-:W-:Y:S05]  /*6730*/  BSYNC B0 ;  /* 0x0000000000007941 */ /* 0x000fea0003800000 */
.L_x_120:
[----:B------:R-:W-:Y:S05]  /*6740*/  @!P2 BRA `(.L_x_123) ;  /* 0x000000000004a947 */ /* 0x000fea0003800000 */
[----:B------:R-:W-:Y:S01]  /*6750*/  BPT.TRAP 0x1 ;  /* 0x000000040000795c */ /* 0x000fe20000300000 */
.L_x_123:
[----:B------:R-:W-:Y:S02]  /*6760*/  UIADD3 UR5, UR4, 0x48, URZ ;  /* 0x0000004804057890 */ /* 0x000fe4000fffe03f */
[----:B------:R-:W-:Y:S02]  /*6770*/  UIADD3 UR10, UR18, 0x20, URZ ;  /* 0x00000020120a7890 */ /* 0x000fe4000fffe03f */
[----:B------:R-:W-:-:S09]  /*6780*/  UPRMT UR5, UR36, 0x654, UR5 ;  /* 0x0000065424057896 */ /* 0x000fd20008000005 */
[----:B------:R-:W-:Y:S01]  /*6790*/  SYNCS.ARRIVE.TRANS64.RED.A1T0 RZ, [UR5], RZ ;  /* 0x000000ffffff79a7 */ /* 0x000fe20008100405 */
[----:B------:R-:W-:Y:S05]  /*67a0*/  @!P2 BRA `(.L_x_124) ;  /* 0x000000000004a947 */ /* 0x000fea0003800000 */
[----:B------:R-:W-:Y:S01]  /*67b0*/  BPT.TRAP 0x1 ;  /* 0x000000040000795c */ /* 0x000fe20000300000 */
.L_x_124:
[----:B------:R-:W4:Y:S02]  /*67c0*/  SYNCS.PHASECHK.TRANS64.TRYWAIT P1, [UR4+0x70], R4 ;  /* 0x00007004ff0075a7 */ /* 0x000f240008020144 */
[----:B----4-:R-:W-:Y:S05]  /*67d0*/  @!P1 BRA `(.L_x_125) ;  /* 0x0000001c00609947 */ /* 0x010fea0003800000 */
.L_x_173:
        /* <DEDUP_REMOVED lines=8> */
[----:B------:R-:W-:Y:S01]  /*6860*/  UMOV UR21, 0x10000000 ;  /* 0x1000000000157882 */ /* 0x000fe20000000000 */
[----:B------:R-:W-:-:S06]  /*6870*/  UMOV UR11, UR19 ;  /* 0x00000013000b7c82 */ /* 0x000fcc0008000000 */
[----:B------:R4:W-:Y:S02]  /*6880*/  UTMALDG.3D [UR8], [UR16], desc[UR20] ;  /* 0x00001408100075b4 */ /* 0x0009e40008011000 */
[----:B----4-:R-:W-:Y:S05]  /*6890*/  @!P2 BRA `(.L_x_128) ;  /* 0x000000000004a947 */ /* 0x010fea0003800000 */
[----:B------:R-:W-:Y:S01]  /*68a0*/  BPT.TRAP 0x1 ;  /* 0x000000040000795c */ /* 0x000fe20000300000 */
.L_x_128:
[----:B-123--:R-:W1:Y:S02]  /*68b0*/  LDC R5, c[0x0][0x800] ;  /* 0x00020000ff057b82 */ /* 0x00ee640000000800 */
[----:B-1----:R4:W-:Y:S02]  /*68c0*/  SYNCS.ARRIVE.TRANS64.RED.A0TR RZ, [UR4+0x50], R5 ;  /* 0x00005005ffff79a7 */ /* 0x0029e40008300404 */
.L_x_127:
[----:B------:R-:W-:Y:S05]  /*68d0*/  BSYNC B0 ;  /* 0x0000000000007941 */ /* 0x000fea0003800000 */
.L_x_126:
[----:B------:R-:W-:Y:S05]  /*68e0*/  @!P2 BRA `(.L_x_129) ;  /* 0x000000000004a947 */ /* 0x000fea0003800000 */
[----:B------:R-:W-:Y:S01]  /*68f0*/  BPT.TRAP 0x1 ;  /* 0x000000040000795c */ /* 0x000fe20000300000 */
.L_x_129:
[----:B------:R-:W-:-:S04]  /*6900*/  UIADD3 UR5, UR4, 0x50, URZ ;  /* 0x0000005004057890 */ /* 0x000fc8000fffe03f */
[----:B------:R-:W-:-:S09]  /*6910*/  UPRMT UR5, UR36, 0x654, UR5 ;  /* 0x0000065424057896 */ /* 0x000fd20008000005 */
[----:B------:R-:W-:Y:S01]  /*6920*/  SYNCS.ARRIVE.TRANS64.RED.A1T0 RZ, [UR5], RZ ;  /* 0x000000ffffff79a7 */ /* 0x000fe20008100405 */
[----:B------:R-:W-:Y:S05]  /*6930*/  @!P2 BRA `(.L_x_130) ;  /* 0x000000000004a947 */ /* 0x000fea0003800000 */
[----:B------:R-:W-:Y:S01]  /*6940*/  BPT.TRAP 0x1 ;  /* 0x000000040000795c */ /* 0x000fe20000300000 */
.L_x_130:
[----:B------:R-:W5:Y:S02]  /*6950*/  SYNCS.PHASECHK.TRANS64.TRYWAIT P1, [UR4+0x78], R4 ;  /* 0x00007804ff0075a7 */ /* 0x000f640008020144 */
[----:B-----5:R-:W-:Y:S05]  /*6960*/  @!P1 BRA `(.L_x_131) ;  /* 0x0000001c00149947 */ /* 0x020fea0003800000 */
.L_x_174:
[----:B------:R-:W-:Y:S04]  /*6970*/  BSSY B0, `(.L_x_132) ;  /* 0x000000f000007945 */ /* 0x000fe80003800000 */
[----:B------:R-:W-:Y:S05]  /*6980*/  @!P0 BRA `(.L_x_133) ;  /* 0x0000000000348947 */ /* 0x000fea0003800000 */
[----:B------:R-:W-:Y:S01]  /*6990*/  R2UR UR12, R6 ;  /* 0x00000000060c72ca */ /* 0x000fe200000e0000 */
[----:B------:R-:W-:Y:S02]  /*69a0*/  UIADD3 UR16, UP0, UR6, 0x3f0, URZ ;  /* 0x000003f006107890 */ /* 0x000fe4000ff1e03f */
[----:B------:R-:W-:Y:S02]  /*69b0*/  UIADD3 UR11, UR19, 0x80, URZ ;  /* 0x00000080130b7890 */ /* 0x000fe4000fffe03f */
[----:B------:R-:W-:Y:S02]  /*69c0*/  UIADD3 UR8, UR4, 0x6200, URZ ;  /* 0x0000620004087890 */ /* 0x000fe4000fffe03f */
[----:B------:R-:W-:Y:S02]  /*69d0*/  UIADD3 UR9, UR4, 0x58, URZ ;  /* 0x0000005804097890 */ /* 0x000fe4000fffe03f */
[----:B------:R-:W-:Y:S01]  /*69e0*/  UIADD3.X UR17, URZ, UR7, URZ, UP0, !UPT ;  /* 0x000000073f117290 */ /* 0x000fe200087fe43f */
[----:B------:R-:W-:Y:S01]  /*69f0*/  UMOV UR20, 0x0 ;  /* 0x0000000000147882 */ /* 0x000fe20000000000 */
[----:B------:R-:W-:-:S07]  /*6a00*/  UMOV UR21, 0x10000000 ;  /* 0x1000000000157882 */ /* 0x000fce0000000000 */
[----:B------:R1:W-:Y:S02]  /*6a10*/  UTMALDG.3D [UR8], [UR16], desc[UR20] ;  /* 0x00001408100075b4 */ /* 0x0003e40008011000 */
[----:B-1----:R-:W-:Y:S05]  /*6a20*/  @!P2 BRA `(.L_x_134) ;  /* 0x000000000004a947 */ /* 0x002fea0003800000 */
[----:B------:R-:W-:Y:S01]  /*6a30*/  BPT.TRAP 0x1 ;  /* 0x000000040000795c */ /* 0x000fe20000300000 */
.L_x_134:
[----:B------:R-:W1:Y:S02]  /*6a40*/  LDC R4, c[0x0][0x800] ;  /* 0x00020000ff047b82 */ /* 0x000e640000000800 */
[----:B-1----:R1:W-:Y:S02]  /*6a50*/  SYNCS.ARRIVE.TRANS64.RED.A0TR RZ, [UR4+0x58], R4 ;  /* 0x00005804ffff79a7 */ /* 0x0023e40008300404 */
.L_x_133:
[----:B------:R-:W-:Y:S05]  /*6a60*/  BSYNC B0 ;  /* 0x0000000000007941 */ /* 0x000fea0003800000 */
.L_x_132:
[----:B------:R-:W-:Y:S05]  /*6a70*/  @!P2 BRA `(.L_x_135) ;  /* 0x000000000004a947 */ /* 0x000fea0003800000 */
[----:B------:R-:W-:Y:S01]  /*6a80*/  BPT.TRAP 0x1 ;  /* 0x000000040000795c */ /* 0x000fe20000300000 */
.L_x_135:
[----:B------:R-:W-:Y:S01]  /*6a90*/  IADD3 R16, P0, R16, UR40, RZ ;  /* 0x0000002810107c10 */ /* 0x000fe2000ff1e0ff */
[----:B------:R-:W-:Y:S01]  /*6aa0*/  UIADD3 UR4, UR4, 0x58, URZ ;  /* 0x0000005804047890 */ /* 0x000fe2000fffe03f */
[----:B------:R-:W-:Y:S01]  /*6ab0*/  LOP3.LUT R0, R0, 0x1, RZ, 0x3c, !PT ;  /* 0x0000000100007812 */ /* 0x000fe200078e3cff */
[----:B------:R-:W-:Y:S01]  /*6ac0*/  IMAD.MOV.U32 R13, RZ, RZ, -0x1 ;  /* 0xffffffffff0d7424 */ /* 0x000fe200078e00ff */
[----:B------:R-:W-:Y:S01]  /*6ad0*/  IADD3.X R17, R17, UR38, RZ, P0, !PT ;  /* 0x0000002611117c10 */ /* 0x000fe200087fe4ff */
[----:B------:R-:W-:Y:S01]  /*6ae0*/  UPRMT UR4, UR36, 0x654, UR4 ;  /* 0x0000065424047896 */ /* 0x000fe20008000004 */
[----:B------:R-:W-:Y:S01]  /*6af0*/  ISETP.GE.U32.AND P0, PT, R16, UR22, PT ;  /* 0x0000001610007c0c */ /* 0x000fe2000bf06070 */
[----:B------:R-:W-:Y:S01]  /*6b00*/  IMAD.MOV.U32 R6, RZ, RZ, -0x1 ;  /* 0xffffffffff067424 */ /* 0x000fe200078e00ff */
[----:B-1----:R-:W-:Y:S02]  /*6b10*/  PRMT R4, RZ, 0x7610, R4 ;  /* 0x00007610ff047816 */ /* 0x002fe40000000004 */
[----:B------:R-:W-:-:S02]  /*6b20*/  ISETP.GE.U32.AND.EX P0, PT, R17, UR23, PT, P0 ;  /* 0x0000001711007c0c */ /* 0x000fc4000bf06100 */
[----:B------:R-:W-:Y:S02]  /*6b30*/  MOV R7, 0xffffffff ;  /* 0xffffffff00077802 */ /* 0x000fe40000000f00 */
[----:B------:R-:W-:Y:S09]  /*6b40*/  SYNCS.ARRIVE.TRANS64.RED.A1T0 RZ, [UR4], RZ ;  /* 0x000000ffffff79a7 */ /* 0x000ff20008100404 */
[----:B------:R-:W-:Y:S05]  /*6b50*/  @P0 BRA `(.L_x_136) ;  /* 0x0000000400580947 */ /* 0x000fea0003800000 */
[----:B------:R-:W1:Y:S01]  /*6b60*/  S2R R15, SR_CTAID.X ;  /* 0x00000000000f7919 */ /* 0x000e620000002500 */
[----:B------:R-:W5:Y:S01]  /*6b70*/  LDC.64 R12, c[0x0][0x8d0] ;  /* 0x00023400ff0c7b82 */ /* 0x000f620000000a00 */
[----:B------:R-:W-:Y:S01]  /*6b80*/  ULDC UR4, c[0x0][0x150] ;  /* 0x0000540000047ab9 */ /* 0x000fe20000000800 */
[----:B------:R-:W-:Y:S01]  /*6b90*/  IMAD.MOV.U32 R7, RZ, RZ, R16 ;  /* 0x000000ffff077224 */ /* 0x000fe200078e0010 */
[----:B------:R-:W2:Y:S01]  /*6ba0*/  S2R R18, SR_CTAID.Y ;  /* 0x0000000000127919 */ /* 0x000ea20000002600 */
[----:B------:R-:W-:-:S04]  /*6bb0*/  IMAD.MOV.U32 R21, RZ, RZ, R17 ;  /* 0x000000ffff157224 */ /* 0x000fc800078e0011 */
[----:B------:R-:W2:Y:S08]  /*6bc0*/  LDC R22, c[0x0][0x144] ;  /* 0x00005100ff167b82 */ /* 0x000eb00000000800 */
[----:B------:R-:W3:Y:S01]  /*6bd0*/  LDC R20, c[0x0][0x8d8] ;  /* 0x00023600ff147b82 */ /* 0x000ee20000000800 */
[----:B-----5:R-:W-:-:S04]  /*6be0*/  ISETP.NE.U32.AND P0, PT, R12, RZ, PT ;  /* 0x000000ff0c00720c */ /* 0x020fc80003f05070 */
[----:B------:R-:W-:Y:S02]  /*6bf0*/  ISETP.NE.AND.EX P0, PT, R13, RZ, PT, P0 ;  /* 0x000000ff0d00720c */ /* 0x000fe40003f05300 */
[----:B-1----:R-:W-:Y:S02]  /*6c00*/  I2FP.F32.U32 R4, R15 ;  /* 0x0000000f00047245 */ /* 0x002fe40000201000 */
[----:B--2---:R-:W-:-:S03]  /*6c10*/  I2FP.F32.U32 R23, R18 ;  /* 0x0000001200177245 */ /* 0x004fc60000201000 */
[----:B------:R-:W-:-:S04]  /*6c20*/  FMUL R4, R4, UR4 ;  /* 0x0000000404047c20 */ /* 0x000fc80008400000 */
[----:B------:R1:W2:Y:S02]  /*6c30*/  F2I.U32.TRUNC.NTZ R14, R4 ;  /* 0x00000004000e7305 */ /* 0x0002a4000020f000 */
[----:B---3--:R-:W-:Y:S05]  /*6c40*/  @!P0 BRA `(.L_x_137) ;  /* 0x0000000000308947 */ /* 0x008fea0003800000 */
[----:B----4-:R-:W3:Y:S02]  /*6c50*/  LDC R5, c[0x0][0x8dc] ;  /* 0x00023700ff057b82 */ /* 0x010ee40000000800 */
[----:B---3--:R-:W-:-:S05]  /*6c60*/  IADD3 R5, P0, R16, R5, RZ ;  /* 0x0000000510057210 */ /* 0x008fca0007f1e0ff */
[----:B------:R-:W-:-:S04]  /*6c70*/  IMAD.X R21, RZ, RZ, R17, P0 ;  /* 0x000000ffff157224 */ /* 0x000fc800000e0611 */
[----:B------:R-:W-:-:S04]  /*6c80*/  IMAD.WIDE.U32 R6, R21, R12, RZ ;  /* 0x0000000c15067225 */ /* 0x000fc800078e00ff */
[----:B------:R-:W-:-:S04]  /*6c90*/  IMAD.WIDE.U32 R6, P0, R5, R13, R6 ;  /* 0x0000000d05067225 */ /* 0x000fc80007800006 */
[----:B-1----:R-:W-:-:S04]  /*6ca0*/  IMAD.WIDE.U32 R4, R5, R12, RZ ;  /* 0x0000000c05047225 */ /* 0x002fc800078e00ff */
[----:B------:R-:W-:Y:S01]  /*6cb0*/  IMAD.MOV.U32 R4, RZ, RZ, R7 ;  /* 0x000000ffff047224 */ /* 0x000fe200078e0007 */
[----:B------:R-:W-:Y:S01]  /*6cc0*/  IADD3 RZ, P1, R5, R6, RZ ;  /* 0x0000000605ff7210 */ /* 0x000fe20007f3e0ff */
[----:B------:R-:W-:-:S04]  /*6cd0*/  IMAD.X R5, RZ, RZ, RZ, P0 ;  /* 0x000000ffff057224 */ /* 0x000fc800000e06ff */
[----:B------:R-:W-:-:S04]  /*6ce0*/  IMAD.WIDE.U32.X R4, R21, R13, R4, P1 ;  /* 0x0000000d15047225 */ /* 0x000fc800008e0404 */
[----:B------:R-:W-:Y:S02]  /*6cf0*/  IMAD.MOV.U32 R7, RZ, RZ, R4 ;  /* 0x000000ffff077224 */ /* 0x000fe400078e0004 */
[----:B------:R-:W-:-:S07]  /*6d00*/  IMAD.MOV.U32 R21, RZ, RZ, R5 ;  /* 0x000000ffff157224 */ /* 0x000fce00078e0005 */
.L_x_137:
[----:B------:R-:W-:Y:S01]  /*6d10*/  ULDC UR4, c[0x0][0x154] ;  /* 0x0000550000047ab9 */ /* 0x000fe20000000800 */
[----:B------:R-:W3:Y:S01]  /*6d20*/  LDC R13, c[0x0][0x148] ;  /* 0x00005200ff0d7b82 */ /* 0x000ee20000000800 */
[----:B------:R-:W-:Y:S01]  /*6d30*/  FMUL R23, R23, UR4 ;  /* 0x0000000417177c20 */ /* 0x000fe20008400000 */
[----:B------:R-:W-:Y:S01]  /*6d40*/  ISETP.NE.AND P2, PT, R2, 0x1, PT ;  /* 0x000000010200780c */ /* 0x000fe20003f45270 */
[----:B--2---:R-:W-:Y:S01]  /*6d50*/  IMAD.MOV R6, RZ, RZ, -R14 ;  /* 0x000000ffff067224 */ /* 0x004fe200078e0a0e */
[-CC-:B------:R-:W-:Y:S02]  /*6d60*/  SHF.R.U64 R14, R7, R20.reuse, R21.reuse ;  /* 0x00000014070e7219 */ /* 0x180fe40000001215 */
[----:B------:R-:W-:Y:S01]  /*6d70*/  SHF.R.U32.HI R20, RZ, R20, R21 ;  /* 0x00000014ff147219 */ /* 0x000fe20000011615 */
[----:B------:R-:W2:Y:S01]  /*6d80*/  F2I.U32.TRUNC.NTZ R23, R23 ;  /* 0x0000001700177305 */ /* 0x000ea2000020f000 */
[----:B-1--4-:R-:W1:Y:S01]  /*6d90*/  LDC.64 R4, c[0x0][0x8c8] ;  /* 0x00023200ff047b82 */ /* 0x012e620000000a00 */
[----:B------:R-:W-:Y:S01]  /*6da0*/  IADD3 R21, P0, RZ, -R14, RZ ;  /* 0x8000000eff157210 */ /* 0x000fe20007f1e0ff */
[----:B------:R-:W-:-:S03]  /*6db0*/  IMAD R15, R22, R6, R15 ;  /* 0x00000006160f7224 */ /* 0x000fc600078e020f */
[----:B------:R-:W-:-:S03]  /*6dc0*/  IADD3.X R7, RZ, ~R20, RZ, P0, !PT ;  /* 0x80000014ff077210 */ /* 0x000fc600007fe4ff */
[----:B------:R-:W4:Y:S01]  /*6dd0*/  LDC R24, c[0x0][0x8c0] ;  /* 0x00023000ff187b82 */ /* 0x000f220000000800 */
[----:B--2---:R-:W-:-:S07]  /*6de0*/  IMAD.MOV R12, RZ, RZ, -R23 ;  /* 0x000000ffff0c7224 */ /* 0x004fce00078e0a17 */
[----:B------:R-:W2:Y:S01]  /*6df0*/  LDC R27, c[0x0][0x900] ;  /* 0x00024000ff1b7b82 */ /* 0x000ea20000000800 */
[----:B---3--:R-:W-:-:S07]  /*6e00*/  @P2 IMAD R15, R13, R12, R18 ;  /* 0x0000000c0d0f2224 */ /* 0x008fce00078e0212 */
[----:B------:R-:W3:Y:S01]  /*6e10*/  LDC.64 R12, c[0x0][0x8e8] ;  /* 0x00023a00ff0c7b82 */ /* 0x000ee20000000a00 */
[----:B-1----:R-:W-:-:S04]  /*6e20*/  IMAD R6, R7, R4, RZ ;  /* 0x0000000407067224 */ /* 0x002fc800078e02ff */
[C---:B------:R-:W-:Y:S02]  /*6e30*/  IMAD R7, R21.reuse, R5, R6 ;  /* 0x0000000515077224 */ /* 0x040fe400078e0206 */
[----:B------:R-:W-:Y:S01]  /*6e40*/  IMAD.WIDE.U32 R4, R21, R4, R16 ;  /* 0x0000000415047225 */ /* 0x000fe200078e0010 */
[----:B------:R-:W1:Y:S03]  /*6e50*/  LDC R6, c[0x0][0x8b0] ;  /* 0x00022c00ff067b82 */ /* 0x000e660000000800 */
[----:B------:R-:W-:-:S05]  /*6e60*/  IMAD.IADD R5, R5, 0x1, R7 ;  /* 0x0000000105057824 */ /* 0x000fca00078e0207 */
[----:B------:R-:W2:Y:S01]  /*6e70*/  LDC R25, c[0x0][0x8f0] ;  /* 0x00023c00ff197b82 */ /* 0x000ea20000000800 */
[-CC-:B----4-:R-:W-:Y:S02]  /*6e80*/  SHF.R.U64 R22, R4, R24.reuse, R5.reuse ;  /* 0x0000001804167219 */ /* 0x190fe40000001205 */
[----:B------:R-:W-:-:S05]  /*6e90*/  SHF.R.U32.HI R5, RZ, R24, R5 ;  /* 0x00000018ff057219 */ /* 0x000fca0000011605 */
[----:B------:R-:W4:Y:S01]  /*6ea0*/  LDC R21, c[0x0][0x8e0] ;  /* 0x00023800ff157b82 */ /* 0x000f220000000800 */
[----:B---3--:R-:W-:-:S04]  /*6eb0*/  ISETP.NE.U32.AND P0, PT, R12, RZ, PT ;  /* 0x000000ff0c00720c */ /* 0x008fc80003f05070 */
[----:B------:R-:W-:-:S03]  /*6ec0*/  ISETP.NE.AND.EX P0, PT, R13, RZ, PT, P0 ;  /* 0x000000ff0d00720c */ /* 0x000fc60003f05300 */
[----:B------:R-:W3:Y:S01]  /*6ed0*/  LDC R20, c[0x0][0x8b8] ;  /* 0x00022e00ff147b82 */ /* 0x000ee20000000800 */
[-CC-:B-1----:R-:W-:Y:S02]  /*6ee0*/  SHF.R.U64 R23, R22, R6.reuse, R5.reuse ;  /* 0x0000000616177219 */ /* 0x182fe40000001205 */
[----:B------:R-:W-:-:S04]  /*6ef0*/  SHF.R.U32.HI R4, RZ, R6, R5 ;  /* 0x00000006ff047219 */ /* 0x000fc80000011605 */
[-CC-:B--2---:R-:W-:Y:S01]  /*6f00*/  SHF.R.U64 R24, R23, R27.reuse, R4.reuse ;  /* 0x0000001b17187219 */ /* 0x184fe20000001204 */
[----:B------:R-:W1:Y:S01]  /*6f10*/  LDC R18, c[0x0][0x8a8] ;  /* 0x00022a00ff127b82 */ /* 0x000e620000000800 */
[----:B------:R-:W-:-:S03]  /*6f20*/  SHF.R.U32.HI R27, RZ, R27, R4 ;  /* 0x0000001bff1b7219 */ /* 0x000fc60000011604 */
[----:B------:R-:W-:Y:S02]  /*6f30*/  IMAD.MOV.U32 R4, RZ, RZ, R24 ;  /* 0x000000ffff047224 */ /* 0x000fe400078e0018 */
[----:B------:R-:W-:Y:S01]  /*6f40*/  IMAD.MOV.U32 R5, RZ, RZ, R27 ;  /* 0x000000ffff057224 */ /* 0x000fe200078e001b */
[----:B------:R-:W-:Y:S06]  /*6f50*/  @!P0 BRA `(.L_x_138) ;  /* 0x0000000000288947 */ /* 0x000fec0003800000 */
[----:B------:R-:W2:Y:S02]  /*6f60*/  LDC R5, c[0x0][0x8f4] ;  /* 0x00023d00ff057b82 */ /* 0x000ea40000000800 */
[----:B--2---:R-:W-:-:S05]  /*6f70*/  IADD3 R5, P0, R24, R5, RZ ;  /* 0x0000000518057210 */ /* 0x004fca0007f1e0ff */
[----:B------:R-:W-:-:S04]  /*6f80*/  IMAD.X R27, RZ, RZ, R27, P0 ;  /* 0x000000ffff1b7224 */ /* 0x000fc800000e061b */
[----:B------:R-:W-:-:S04]  /*6f90*/  IMAD.WIDE.U32 R6, R27, R12, RZ ;  /* 0x0000000c1b067225 */ /* 0x000fc800078e00ff */
[----:B------:R-:W-:-:S04]  /*6fa0*/  IMAD.WIDE.U32 R6, P0, R5, R13, R6 ;  /* 0x0000000d05067225 */ /* 0x000fc80007800006 */
[----:B------:R-:W-:-:S04]  /*6fb0*/  IMAD.WIDE.U32 R4, R5, R12, RZ ;  /* 0x0000000c05047225 */ /* 0x000fc800078e00ff */
[----:B------:R-:W-:Y:S01]  /*6fc0*/  IMAD.MOV.U32 R4, RZ, RZ, R7 ;  /* 0x000000ffff047224 */ /* 0x000fe200078e0007 */
[----:B------:R-:W-:Y:S01]  /*6fd0*/  IADD3 RZ, P1, R5, R6, RZ ;  /* 0x0000000605ff7210 */ /* 0x000fe20007f3e0ff */
[----:B------:R-:W-:-:S04]  /*6fe0*/  IMAD.X R5, RZ, RZ, RZ, P0 ;  /* 0x000000ffff057224 */ /* 0x000fc800000e06ff */
[----:B------:R-:W-:-:S08]  /*6ff0*/  IMAD.WIDE.U32.X R4, R27, R13, R4, P1 ;  /* 0x0000000d1b047225 */ /* 0x000fd000008e0404 */
.L_x_138:
[----:B------:R-:W-:Y:S02]  /*7000*/  SHF.R.U64 R4, R4, R25, R5 ;  /* 0x0000001904047219 */ /* 0x000fe40000001205 */
[----:B------:R-:W-:Y:S02]  /*7010*/  LOP3.LUT R23, R23, R8, RZ, 0xc0, !PT ;  /* 0x0000000817177212 */ /* 0x000fe400078ec0ff */
[----:B------:R-:W-:Y:S01]  /*7020*/  LOP3.LUT R22, R22, R3, RZ, 0xc0, !PT ;  /* 0x0000000316167212 */ /* 0x000fe200078ec0ff */
[----:B------:R-:W-:Y:S01]  /*7030*/  IMAD.MOV R5, RZ, RZ, -R4 ;  /* 0x000000ffff057224 */ /* 0x000fe200078e0a04 */
[----:B------:R-:W-:Y:S01]  /*7040*/  MOV R6, R14 ;  /* 0x0000000e00067202 */ /* 0x000fe20000000f00 */
[----:B------:R-:W-:Y:S02]  /*7050*/  IMAD R23, R4, UR13, R23 ;  /* 0x0000000d04177c24 */ /* 0x000fe4000f8e0217 */
[----:B----4-:R-:W-:Y:S02]  /*7060*/  IMAD R21, R5, R21, R24 ;  /* 0x0000001505157224 */ /* 0x010fe400078e0218 */
[----:B---3--:R-:W-:-:S02]  /*7070*/  IMAD R15, R23, R20, R15 ;  /* 0x00000014170f7224 */ /* 0x008fc400078e020f */
[----:B-1----:R-:W-:Y:S02]  /*7080*/  IMAD R18, R21, R18, R22 ;  /* 0x0000001215127224 */ /* 0x002fe400078e0216 */
[----:B------:R-:W-:-:S03]  /*7090*/  IMAD.MOV.U32 R4, RZ, RZ, 0x1 ;  /* 0x00000001ff047424 */ /* 0x000fc600078e00ff */
[----:B------:R-:W-:Y:S02]  /*70a0*/  SEL R7, R18, R15, !P2 ;  /* 0x0000000f12077207 */ /* 0x000fe40005000000 */
[----:B------:R-:W-:-:S07]  /*70b0*/  SEL R13, R15, R18, !P2 ;  /* 0x000000120f0d7207 */ /* 0x000fce0005000000 */
.L_x_136:
[----:B------:R-:W-:-:S13]  /*70c0*/  LOP3.LUT P0, RZ, R4, 0xff, RZ, 0xc0, !PT ;  /* 0x000000ff04ff7812 */ /* 0x000fda000780c0ff */
[----:B------:R-:W-:Y:S05]  /*70d0*/  @P0 BRA `(.L_x_139) ;  /* 0xfffffff0005c0947 */ /* 0x000fea000383ffff */
.L_x_107:
[----:B------:R-:W-:-:S13]  /*70e0*/  ELECT P0, URZ, PT ;  /* 0x00000000003f782f */ /* 0x000fda0003800000 */
[----:B------:R-:W-:Y:S05]  /*70f0*/  @!P0 BRA `(.L_x_9) ;  /* 0x0000001000488947 */ /* 0x000fea0003800000 */
[----:B------:R-:W-:-:S04]  /*7100*/  LOP3.LUT R19, R19, 0x2, RZ, 0xfc, !PT ;  /* 0x0000000213137812 */ /* 0x000fc800078efcff */
[----:B------:R-:W-:-:S13]  /*7110*/  ISETP.NE.AND P1, PT, R19, 0x3, PT ;  /* 0x000000031300780c */ /* 0x000fda0003f25270 */
[----:B------:R-:W-:Y:S05]  /*7120*/  @!P1 BRA `(.L_x_140) ;  /* 0x0000000000049947 */ /* 0x000fea0003800000 */
[----:B------:R-:W-:Y:S01]  /*7130*/  BPT.TRAP 0x1 ;  /* 0x000000040000795c */ /* 0x000fe20000300000 */
.L_x_140:
[----:B---3--:R-:W-:Y:S01]  /*7140*/  IMAD.U32 R4, RZ, RZ, UR36 ;  /* 0x00000024ff047e24 */ /* 0x008fe2000f8e00ff */
[----:B------:R-:W-:Y:S02]  /*7150*/  MOV R3, 0x400 ;  /* 0x0000040000037802 */ /* 0x000fe40000000f00 */
[----:B------:R-:W-:Y:S02]  /*7160*/  SHF.L.U32 R2, R0, 0x1f, RZ ;  /* 0x0000001f00027819 */ /* 0x000fe400000006ff */
[----:B------:R-:W-:-:S04]  /*7170*/  LEA R3, R4, R3, 0x18 ;  /* 0x0000000304037211 */ /* 0x000fc800078ec0ff */
[----:B------:R-:W1:Y:S02]  /*7180*/  SYNCS.PHASECHK.TRANS64.TRYWAIT P0, [R3+URZ+0x60], R2 ;  /* 0x00006002030075a7 */ /* 0x000e64000800017f */
[----:B-1----:R-:W-:Y:S05]  /*7190*/  @!P0 BRA `(.L_x_141) ;  /* 0x0000001400208947 */ /* 0x002fea0003800000 */
.L_x_175:
[----:B------:R-:W-:Y:S05]  /*71a0*/  @!P1 BRA `(.L_x_142) ;  /* 0x0000000000049947 */ /* 0x000fea0003800000 */
[----:B------:R-:W-:Y:S01]  /*71b0*/  BPT.TRAP 0x1 ;  /* 0x000000040000795c */ /* 0x000fe20000300000 */
.L_x_142:
[----:B------:R-:W3:Y:S02]  /*71c0*/  SYNCS.PHASECHK.TRANS64.TRYWAIT P0, [R3+URZ+0x68], R2 ;  /* 0x00006802030075a7 */ /* 0x000ee4000800017f */
[----:B---3--:R-:W-:Y:S05]  /*71d0*/  @!P0 BRA `(.L_x_143) ;  /* 0x0000001400248947 */ /* 0x008fea0003800000 */
.L_x_176:
[----:B------:R-:W-:Y:S05]  /*71e0*/  @!P1 BRA `(.L_x_144) ;  /* 0x0000000000049947 */ /* 0x000fea0003800000 */
[----:B------:R-:W-:Y:S01]  /*71f0*/  BPT.TRAP 0x1 ;  /* 0x000000040000795c */ /* 0x000fe20000300000 */
.L_x_144:
[----:B------:R-:W1:Y:S02]  /*7200*/  SYNCS.PHASECHK.TRANS64.TRYWAIT P0, [R3+URZ+0x70], R2 ;  /* 0x00007002030075a7 */ /* 0x000e64000800017f */
[----:B-1----:R-:W-:Y:S05]  /*7210*/  @!P0 BRA `(.L_x_145) ;  /* 0x0000001400288947 */ /* 0x002fea0003800000 */
.L_x_177:
[----:B------:R-:W-:Y:S05]  /*7220*/  @!P1 BRA `(.L_x_146) ;  /* 0x0000000000049947 */ /* 0x000fea0003800000 */
[----:B------:R-:W-:Y:S01]  /*7230*/  BPT.TRAP 0x1 ;  /* 0x000000040000795c */ /* 0x000fe20000300000 */
.L_x_146:
[----:B------:R-:W-:-:S07]  /*7240*/  SHF.L.U32 R0, R0, 0x1f, RZ ;  /* 0x0000001f00007819 */ /* 0x000fce00000006ff */
.L_x_147:
[----:B------:R1:W1:Y:S02]  /*7250*/  SYNCS.PHASECHK.TRANS64.TRYWAIT P0, [R3+URZ+0x78], R0 ;  /* 0x00007800030075a7 */ /* 0x000264000800017f */
[----:B-1----:R-:W-:Y:S05]  /*7260*/  @!P0 NANOSLEEP.SYNCS 0x989680 ;  /* 0x009896800000895d */ /* 0x002fea0003900000 */
[----:B------:R-:W1:Y:S02]  /*7270*/  @!P0 SYNCS.PHASECHK.TRANS64 P0, [R3+URZ+0x78], R0 ;  /* 0x00007800030085a7 */ /* 0x000e64000800007f */
[----:B-1----:R-:W-:Y:S05]  /*7280*/  @P0 BRA `(.L_x_9) ;  /* 0x0000000c00e40947 */ /* 0x002fea0003800000 */
[----:B------:R-:W-:Y:S05]  /*7290*/  BRA `(.L_x_147) ;  /* 0xfffffffc00ec7947 */ /* 0x000fea000383ffff */
.L_x_102:
[----:B------:R-:W-:Y:S01]  /*72a0*/  LOP3.LUT P0, RZ, R11, 0xff, RZ, 0xc0, !PT ;  /* 0x000000ff0bff7812 */ /* 0x000fe2000780c0ff */
[----:B------:R-:W-:Y:S02]  /*72b0*/  IMAD.MOV.U32 R3, RZ, RZ, 0x1 ;  /* 0x00000001ff037424 */ /* 0x000fe400078e00ff */
[----:B------:R-:W-:-:S10]  /*72c0*/  IMAD.MOV.U32 R0, RZ, RZ, RZ ;  /* 0x000000ffff007224 */ /* 0x000fd400078e00ff */
[----:B------:R-:W-:Y:S05]  /*72d0*/  @!P0 BRA `(.L_x_148) ;  /* 0x0000000c001c8947 */ /* 0x000fea0003800000 */
[----:B------:R-:W1:Y:S01]  /*72e0*/  LDC R0, c[0x0][0x28c] ;  /* 0x0000a300ff007b82 */ /* 0x000e620000000800 */
[C---:B------:R-:W-:Y:S01]  /*72f0*/  LOP3.LUT P2, RZ, R18.reuse, 0x7f, RZ, 0xc0, !PT ;  /* 0x0000007f12ff7812 */ /* 0x040fe2000784c0ff */
[----:B------:R-:W-:Y:S01]  /*7300*/  ULDC UR5, c[0x0][0x900] ;  /* 0x0002400000057ab9 */ /* 0x000fe20000000800 */
[----:B------:R-:W-:Y:S01]  /*7310*/  LOP3.LUT P0, RZ, R18, 0x1f, RZ, 0xc0, !PT ;  /* 0x0000001f12ff7812 */ /* 0x000fe2000780c0ff */
[----:B------:R-:W-:Y:S01]  /*7320*/  UMOV UR6, 0xffffffff ;  /* 0xffffffff00067882 */ /* 0x000fe20000000000 */
[----:B------:R-:W-:Y:S01]  /*7330*/  BSSY B0, `(.L_x_148) ;  /* 0x00000c1000007945 */ /* 0x000fe20003800000 */
[----:B------:R-:W-:Y:S01]  /*7340*/  USHF.L.U32 UR6, UR6, UR5, URZ ;  /* 0x0000000506067299 */ /* 0x000fe2000800063f */
[----:B------:R-:W-:Y:S01]  /*7350*/  IMAD.MOV.U32 R10, RZ, RZ, 0x1 ;  /* 0x00000001ff0a7424 */ /* 0x000fe200078e00ff */
[----:B------:R-:W-:Y:S01]  /*7360*/  LOP3.LUT R18, R22, 0x2, RZ, 0xfc, !PT ;  /* 0x0000000216127812 */ /* 0x000fe200078efcff */
[----:B------:R-:W-:Y:S01]  /*7370*/  ULDC UR4, c[0x0][0x8a8] ;  /* 0x00022a0000047ab9 */ /* 0x000fe20000000800 */
[----:B------:R-:W-:Y:S01]  /*7380*/  PLOP3.LUT P0, PT, P0, P2, PT, 0x8a, 0x0 ;  /* 0x000000000000781c */ /* 0x000fe20000705172 */
[----:B------:R-:W-:-:S02]  /*7390*/  UIADD3 UR15, UR4, -0x1, URZ ;  /* 0xffffffff040f7890 */ /* 0x000fc4000fffe03f */
[----:B------:R-:W-:Y:S02]  /*73a0*/  USHF.L.U32 UR17, UR37, UR5, URZ ;  /* 0x0000000525117299 */ /* 0x000fe4000800063f */
[----:B------:R-:W-:Y:S01]  /*73b0*/  ULOP3.LUT UR16, URZ, UR6, URZ, 0x33, !UPT ;  /* 0x000000063f107292 */ /* 0x000fe2000f8e333f */
[----:B------:R-:W-:Y:S01]  /*73c0*/  ULDC.64 UR20, c[0x0][0x198] ;  /* 0x0000660000147ab9 */ /* 0x000fe20000000a00 */
[----:B-1----:R-:W-:-:S05]  /*73d0*/  VIADD R0, R0, 0x3f ;  /* 0x0000003f00007836 */ /* 0x002fca0000000000 */
[----:B------:R-:W-:-:S04]  /*73e0*/  SHF.R.S32.HI R3, RZ, 0x1f, R0 ;  /* 0x0000001fff037819 */ /* 0x000fc80000011400 */
[----:B------:R-:W-:Y:S01]  /*73f0*/  LEA.HI R3, R3, R0, RZ, 0x6 ;  /* 0x0000000003037211 */ /* 0x000fe200078f30ff */
[----:B------:R-:W-:-:S03]  /*7400*/  IMAD.MOV.U32 R0, RZ, RZ, RZ ;  /* 0x000000ffff007224 */ /* 0x000fc600078e00ff */
[----:B------:R-:W-:Y:S01]  /*7410*/  SHF.R.S32.HI R11, RZ, 0x6, R3 ;  /* 0x00000006ff0b7819 */ /* 0x000fe20000011403 */
[----:B------:R-:W-:-:S04]  /*7420*/  IMAD.MOV.U32 R3, RZ, RZ, 0x1 ;  /* 0x00000001ff037424 */ /* 0x000fc800078e00ff */
[----:B------:R-:W-:-:S07]  /*7430*/  VIADD R12, R11, 0x1 ;  /* 0x000000010b0c7836 */ /* 0x000fce0000000000 */
.L_x_160:
[----:B------:R-:W-:-:S03]  /*7440*/  UMOV UR4, 0xffffffff ;  /* 0xffffffff00047882 */ /* 0x000fc60000000000 */
[----:B------:R-:W-:Y:S05]  /*7450*/  BRA.DIV UR4, `(.L_x_149) ;  /* 0x0000001204ac7947 */ /* 0x000fea000b800000 */
[----:B------:R-:W-:-:S13]  /*7460*/  ELECT P6, URZ, PT ;  /* 0x00000000003f782f */ /* 0x000fda00038c0000 */
.L_x_180:
[----:B------:R-:W1:Y:S01]  /*7470*/  LDC R4, c[0x0][0x28c] ;  /* 0x0000a300ff047b82 */ /* 0x000e620000000800 */
[----:B------:R-:W-:Y:S01]  /*7480*/  BSSY B1, `(.L_x_150) ;  /* 0x0000037000017945 */ /* 0x000fe20003800000 */
[----:B-1----:R-:W-:-:S13]  /*7490*/  ISETP.LT.OR P6, PT, R4, 0x1, !P6 ;  /* 0x000000010400780c */ /* 0x002fda00077c1670 */
[----:B------:R-:W-:Y:S05]  /*74a0*/  @P6 BRA `(.L_x_151) ;  /* 0x0000000000d06947 */ /* 0x000fea0003800000 */
[----:B------:R-:W-:Y:S01]  /*74b0*/  IMAD.SHL.U32 R14, R7, 0x40, RZ ;  /* 0x00000040070e7824 */ /* 0x000fe200078e00ff */
[----:B------:R-:W-:Y:S01]  /*74c0*/  SHF.L.U32 R13, R13, 0x8, RZ ;  /* 0x000000080d0d7819 */ /* 0x000fe200000006ff */
[----:B------:R-:W-:Y:S02]  /*74d0*/  IMAD.MOV.U32 R19, RZ, RZ, RZ ;  /* 0x000000ffff137224 */ /* 0x000fe400078e00ff */
[----:B------:R-:W-:Y:S02]  /*74e0*/  IMAD.MOV.U32 R4, RZ, RZ, R12 ;  /* 0x000000ffff047224 */ /* 0x000fe400078e000c */
[----:B------:R-:W-:Y:S02]  /*74f0*/  IMAD.MOV.U32 R5, RZ, RZ, R3 ;  /* 0x000000ffff057224 */ /* 0x000fe400078e0003 */
[----:B------:R-:W-:-:S07]  /*7500*/  IMAD.MOV.U32 R7, RZ, RZ, R0 ;  /* 0x000000ffff077224 */ /* 0x000fce00078e0000 */
.L_x_155:
[----:B------:R-:W1:Y:S01]  /*7510*/  S2R R9, SR_CgaCtaId ;  /* 0x0000000000097919 */ /* 0x000e620000008800 */
[----:B------:R-:W-:-:S04]  /*7520*/  MOV R8, 0x400 ;  /* 0x0000040000087802 */ /* 0x000fc80000000f00 */
[----:B-1----:R-:W-:Y:S02]  /*7530*/  LEA R20, R9, R8, 0x18 ;  /* 0x0000000809147211 */ /* 0x002fe400078ec0ff */
[----:B------:R-:W-:Y:S01]  /*7540*/  SHF.L.U32 R8, R5, 0x1f, RZ ;  /* 0x0000001f05087819 */ /* 0x000fe200000006ff */
[----:B------:R-:W1:Y:S02]  /*7550*/  @!P2 LDC R9, c[0x0][0x500] ;  /* 0x00014000ff09ab82 */ /* 0x000e640000000800 */
[----:B------:R-:W-:-:S04]  /*7560*/  IMAD R15, R7, 0x8, R20 ;  /* 0x00000008070f7824 */ /* 0x000fc800078e0214 */
[----:B------:R-:W2:Y:S02]  /*7570*/  SYNCS.PHASECHK.TRANS64.TRYWAIT P1, [R15+URZ+0x20], R8 ;  /* 0x000020080f0075a7 */ /* 0x000ea4000802017f */
[----:B--2---:R-:W-:Y:S05]  /*7580*/  @!P1 BRA `(.L_x_152) ;  /* 0x0000001000809947 */ /* 0x004fea0003800000 */
.L_x_181:
[----:B--2---:R-:W-:Y:S01]  /*7590*/  PRMT R8, R18, 0x9910, RZ ;  /* 0x0000991012087816 */ /* 0x004fe200000000ff */
[----:B-1----:R1:W-:Y:S03]  /*75a0*/  @!P2 SYNCS.ARRIVE.TRANS64 RZ, [R15+URZ], R9 ;  /* 0x000000090fffa9a7 */ /* 0x0023e6000800003f */
[----:B------:R-:W-:-:S13]  /*75b0*/  ISETP.NE.AND P1, PT, R8, 0x2, PT ;  /* 0x000000020800780c */ /* 0x000fda0003f25270 */
[----:B-1----:R-:W-:Y:S05]  /*75c0*/  @P1 BRA `(.L_x_153) ;  /* 0x0000000000041947 */ /* 0x002fea0003800000 */
[----:B------:R-:W-:Y:S01]  /*75d0*/  BPT.TRAP 0x1 ;  /* 0x000000040000795c */ /* 0x000fe20000300000 */
.L_x_153:
[----:B------:R-:W-:Y:S05]  /*75e0*/  @P0 BRA `(.L_x_154) ;  /* 0x0000000000040947 */ /* 0x000fea0003800000 */
[----:B------:R-:W-:Y:S01]  /*75f0*/  BPT.TRAP 0x1 ;  /* 0x000000040000795c */ /* 0x000fe20000300000 */
.L_x_154:
[--C-:B------:R-:W-:Y:S01]  /*7600*/  IMAD R8, R7, 0x8000, R20.reuse ;  /* 0x0000800007087824 */ /* 0x100fe200078e0214 */
[----:B------:R-:W-:Y:S01]  /*7610*/  R2UR UR9, R15 ;  /* 0x000000000f0972ca */ /* 0x000fe200000e0000 */
[C---:B------:R-:W-:Y:S01]  /*7620*/  IMAD R20, R7.reuse, 0x2000, R20 ;  /* 0x0000200007147824 */ /* 0x040fe200078e0214 */
[----:B------:R-:W-:Y:S01]  /*7630*/  UIADD3 UR4, UP0, UR20, 0xf0, URZ ;  /* 0x000000f014047890 */ /* 0x000fe2000ff1e03f */
[----:B------:R-:W-:Y:S01]  /*7640*/  VIADD R4, R4, 0xffffffff ;  /* 0xffffffff04047836 */ /* 0x000fe20000000000 */
[----:B------:R-:W-:Y:S01]  /*7650*/  R2UR UR5, R8 ;  /* 0x00000000080572ca */ /* 0x000fe200000e0000 */
[----:B------:R-:W-:Y:S01]  /*7660*/  UIADD3 UR22, UP1, UR20, 0x1f0, URZ ;  /* 0x000001f014167890 */ /* 0x000fe2000ff3e03f */
[----:B------:R-:W-:Y:S01]  /*7670*/  R2UR UR8, R20 ;  /* 0x00000000140872ca */ /* 0x000fe200000e0000 */
[----:B------:R-:W-:Y:S01]  /*7680*/  VIADD R7, R7, 0x1 ;  /* 0x0000000107077836 */ /* 0x000fe20000000000 */
[----:B------:R-:W-:Y:S01]  /*7690*/  R2UR UR11, R13 ;  /* 0x000000000d0b72ca */ /* 0x000fe200000e0000 */
[----:B------:R-:W-:Y:S01]  /*76a0*/  UIADD3.X UR23, URZ, UR21, URZ, UP1, !UPT ;  /* 0x000000153f177290 */ /* 0x000fe20008ffe43f */
[----:B------:R-:W-:Y:S01]  /*76b0*/  R2UR UR10, R19 ;  /* 0x00000000130a72ca */ /* 0x000fe200000e0000 */
[----:B------:R-:W-:Y:S01]  /*76c0*/  UMOV UR6, 0x0 ;  /* 0x0000000000067882 */ /* 0x000fe20000000000 */
[----:B------:R-:W-:Y:S01]  /*76d0*/  R2UR UR12, R6 ;  /* 0x00000000060c72ca */ /* 0x000fe200000e0000 */
[----:B------:R-:W-:Y:S01]  /*76e0*/  UMOV UR7, 0x10000000 ;  /* 0x1000000000077882 */ /* 0x000fe20000000000 */
[----:B------:R-:W-:-:S02]  /*76f0*/  R2UR UR18, R14 ;  /* 0x000000000e1272ca */ /* 0x000fc400000e0000 */
[----:B------:R-:W-:Y:S01]  /*7700*/  ISETP.GT.AND P3, PT, R4, 0x1, PT ;  /* 0x000000010400780c */ /* 0x000fe20003f64270 */
[----:B------:R-:W-:Y:S01]  /*7710*/  UIADD3 UR13, UR5, 0x8400, URZ ;  /* 0x00008400050d7890 */ /* 0x000fe2000fffe03f */
[----:B------:R-:W-:Y:S01]  /*7720*/  ISETP.NE.AND P1, PT, R7, 0x4, PT ;  /* 0x000000040700780c */ /* 0x000fe20003f25270 */
[----:B------:R-:W-:Y:S01]  /*7730*/  UIADD3.X UR5, URZ, UR21, URZ, UP0, !UPT ;  /* 0x000000153f057290 */ /* 0x000fe200087fe43f */
[----:B------:R-:W-:Y:S01]  /*7740*/  IADD3 R19, R19, 0x40, RZ ;  /* 0x0000004013137810 */ /* 0x000fe20007ffe0ff */
[----:B------:R-:W-:Y:S01]  /*7750*/  UIADD3 UR14, UR8, 0x28400, URZ ;  /* 0x00028400080e7890 */ /* 0x000fe2000fffe03f */
[----:B------:R-:W-:Y:S02]  /*7760*/  SEL R8, RZ, 0x1, P1 ;  /* 0x00000001ff087807 */ /* 0x000fe40000800000 */
[----:B------:R-:W-:Y:S01]  /*7770*/  UMOV UR8, UR13 ;  /* 0x0000000d00087c82 */ /* 0x000fe20008000000 */
[----:B------:R-:W-:Y:S02]  /*7780*/  SEL R7, R7, RZ, P1 ;  /* 0x000000ff07077207 */ /* 0x000fe40000800000 */
[----:B------:R-:W-:Y:S01]  /*7790*/  LOP3.LUT R5, R5, R8, RZ, 0x3c, !PT ;  /* 0x0000000805057212 */ /* 0x000fe200078e3cff */
[----:B------:R1:W-:Y:S02]  /*77a0*/  UTMALDG.3D [UR8], [UR4], desc[UR6] ;  /* 0x00000608040075b4 */ /* 0x0003e40008011000 */
[----:B-1----:R-:W-:Y:S01]  /*77b0*/  UMOV UR8, UR14 ;  /* 0x0000000e00087c82 */ /* 0x002fe20008000000 */
[----:B------:R-:W-:-:S02]  /*77c0*/  UMOV UR11, UR18 ;  /* 0x00000012000b7c82 */ /* 0x000fc40008000000 */
[----:B------:R1:W-:Y:S02]  /*77d0*/  UTMALDG.3D [UR8], [UR22], desc[UR6] ;  /* 0x00000608160075b4 */ /* 0x0003e40008011000 */
[----:B-1----:R-:W-:Y:S05]  /*77e0*/  @P3 BRA `(.L_x_155) ;  /* 0xfffffffc00483947 */ /* 0x002fea000383ffff */
.L_x_151:
[----:B------:R-:W-:Y:S05]  /*77f0*/  BSYNC B1 ;  /* 0x0000000000017941 */ /* 0x000fea0003800000 */
.L_x_150:
[----:B------:R-:W-:Y:S01]  /*7800*/  LOP3.LUT P3, RZ, R10, 0xff, RZ, 0xc0, !PT ;  /* 0x000000ff0aff7812 */ /* 0x000fe2000786c0ff */
[----:B------:R-:W-:Y:S01]  /*7810*/  IMAD.IADD R0, R11, 0x1, R0 ;  /* 0x000000010b007824 */ /* 0x000fe200078e0200 */
[----:B------:R-:W-:Y:S01]  /*7820*/  IADD3 R16, P4, R16, UR40, RZ ;  /* 0x0000002810107c10 */ /* 0x000fe2000ff9e0ff */
[----:B------:R-:W-:Y:S01]  /*7830*/  ULDC.64 UR4, c[0x0][0x8f8] ;  /* 0x00023e0000047ab9 */ /* 0x000fe20000000a00 */
[----:B------:R-:W-:Y:S01]  /*7840*/  BSSY B1, `(.L_x_156) ;  /* 0x000006d000017945 */ /* 0x000fe20003800000 */
[----:B------:R-:W-:Y:S01]  /*7850*/  IMAD.MOV.U32 R13, RZ, RZ, -0x1 ;  /* 0xffffffffff0d7424 */ /* 0x000fe200078e00ff */
[----:B------:R-:W-:Y:S01]  /*7860*/  SHF.R.U32.HI R4, RZ, 0x2, R0 ;  /* 0x00000002ff047819 */ /* 0x000fe20000011600 */
[----:B------:R-:W-:Y:S01]  /*7870*/  IMAD.MOV.U32 R7, RZ, RZ, -0x1 ;  /* 0xffffffffff077424 */ /* 0x000fe200078e00ff */
[----:B------:R-:W-:Y:S02]  /*7880*/  ISETP.GT.U32.AND P1, PT, R0, 0x3, PT ;  /* 0x000000030000780c */ /* 0x000fe40003f24070 */
[----:B------:R-:W-:-:S02]  /*7890*/  LOP3.LUT R4, R4, 0x1, RZ, 0xc0, !PT ;  /* 0x0000000104047812 */ /* 0x000fc400078ec0ff */
[----:B------:R-:W-:Y:S01]  /*78a0*/  ISETP.LT.U32.AND P1, PT, R11, 0x4, P1 ;  /* 0x000000040b00780c */ /* 0x000fe20000f21070 */
[----:B------:R-:W1:Y:S01]  /*78b0*/  @P3 S2R R6, SR_CgaCtaId ;  /* 0x0000000000063919 */ /* 0x000e620000008800 */
[----:B------:R-:W-:Y:S02]  /*78c0*/  @P3 MOV R5, 0x400 ;  /* 0x0000040000053802 */ /* 0x000fe40000000f00 */
[----:B------:R-:W-:Y:S02]  /*78d0*/  IADD3.X R17, R17, UR38, RZ, P4, !PT ;  /* 0x0000002611117c10 */ /* 0x000fe4000a7fe4ff */
[----:B------:R-:W-:Y:S02]  /*78e0*/  ISETP.GE.U32.AND P4, PT, R16, UR4, PT ;  /* 0x0000000410007c0c */ /* 0x000fe4000bf86070 */
[----:B------:R-:W-:Y:S02]  /*78f0*/  LOP3.LUT R0, R0, 0x3, RZ, 0xc0, !PT ;  /* 0x0000000300007812 */ /* 0x000fe400078ec0ff */
[----:B------:R-:W-:-:S02]  /*7900*/  PRMT R10, RZ, 0x7610, R10 ;  /* 0x00007610ff0a7816 */ /* 0x000fc4000000000a */
[----:B-1----:R-:W-:Y:S01]  /*7910*/  @P3 LEA R5, R6, R5, 0x18 ;  /* 0x0000000506053211 */ /* 0x002fe200078ec0ff */
[----:B------:R-:W-:-:S03]  /*7920*/  IMAD.MOV.U32 R6, RZ, RZ, -0x1 ;  /* 0xffffffffff067424 */ /* 0x000fc600078e00ff */
[----:B------:R1:W-:Y:S01]  /*7930*/  @P3 SYNCS.ARRIVE.TRANS64.A1T0 RZ, [R5+URZ+0x88], RZ ;  /* 0x000088ff05ff39a7 */ /* 0x0003e2000810003f */
[----:B------:R-:W-:Y:S02]  /*7940*/  ISETP.NE.U32.AND P3, PT, R4, 0x1, PT ;  /* 0x000000010400780c */ /* 0x000fe40003f65070 */
[----:B------:R-:W-:Y:S02]  /*7950*/  SEL R4, RZ, 0x1, !P1 ;  /* 0x00000001ff047807 */ /* 0x000fe40004800000 */
[----:B------:R-:W-:Y:S02]  /*7960*/  ISETP.GE.U32.AND.EX P1, PT, R17, UR5, PT, P4 ;  /* 0x0000000511007c0c */ /* 0x000fe4000bf26140 */
[----:B------:R-:W-:-:S04]  /*7970*/  ISETP.GT.U32.AND P3, PT, R11, 0x3, !P3 ;  /* 0x000000030b00780c */ /* 0x000fc80005f64070 */
[----:B-1----:R-:W-:-:S04]  /*7980*/  SEL R5, RZ, 0x1, !P3 ;  /* 0x00000001ff057807 */ /* 0x002fc80005800000 */
[--C-:B------:R-:W-:Y:S02]  /*7990*/  LOP3.LUT R3, R5, R3, R4.reuse, 0x96, !PT ;  /* 0x0000000305037212 */ /* 0x100fe400078e9604 */
[----:B------:R-:W-:Y:S01]  /*79a0*/  PRMT R4, RZ, 0x7610, R4 ;  /* 0x00007610ff047816 */ /* 0x000fe20000000004 */
[----:B------:R-:W-:Y:S06]  /*79b0*/  @P1 BRA `(.L_x_157) ;  /* 0x0000000400541947 */ /* 0x000fec0003800000 */
[----:B------:R-:W-:Y:S01]  /*79c0*/  ULDC.64 UR4, c[0x0][0x8d0] ;  /* 0x0002340000047ab9 */ /* 0x000fe20000000a00 */
[----:B------:R-:W1:Y:S01]  /*79d0*/  S2R R14, SR_CTAID.X ;  /* 0x00000000000e7919 */ /* 0x000e620000002500 */
[----:B------:R-:W-:Y:S01]  /*79e0*/  ISETP.NE.U32.AND P1, PT, RZ, UR4, PT ;  /* 0x00000004ff007c0c */ /* 0x000fe2000bf25070 */
[----:B------:R-:W-:Y:S01]  /*79f0*/  ULDC UR7, c[0x0][0x8d8] ;  /* 0x0002360000077ab9 */ /* 0x000fe20000000800 */
[----:B------:R-:W-:Y:S01]  /*7a00*/  IMAD.MOV.U32 R4, RZ, RZ, R16 ;  /* 0x000000ffff047224 */ /* 0x000fe200078e0010 */
[----:B------:R-:W2:Y:S01]  /*7a10*/  S2R R13, SR_CTAID.Y ;  /* 0x00000000000d7919 */ /* 0x000ea20000002600 */
[----:B------:R-:W-:Y:S01]  /*7a20*/  ISETP.NE.AND.EX P1, PT, RZ, UR5, PT, P1 ;  /* 0x00000005ff007c0c */ /* 0x000fe2000bf25310 */
[----:B------:R-:W-:-:S12]  /*7a30*/  IMAD.MOV.U32 R5, RZ, RZ, R17 ;  /* 0x000000ffff057224 */ /* 0x000fd800078e0011 */
[----:B------:R-:W-:Y:S05]  /*7a40*/  @!P1 BRA `(.L_x_158) ;  /* 0x0000000000289947 */ /* 0x000fea0003800000 */
[----:B------:R-:W-:Y:S02]  /*7a50*/  ULDC UR6, c[0x0][0x8dc] ;  /* 0x0002370000067ab9 */ /* 0x000fe40000000800 */
[----:B------:R-:W-:-:S05]  /*7a60*/  IADD3 R9, P1, R16, UR6, RZ ;  /* 0x0000000610097c10 */ /* 0x000fca000ff3e0ff */
[----:B------:R-:W-:-:S04]  /*7a70*/  IMAD.X R15, RZ, RZ, R17, P1 ;  /* 0x000000ffff0f7224 */ /* 0x000fc800008e0611 */
[----:B------:R-:W-:-:S04]  /*7a80*/  IMAD.WIDE.U32 R6, R15, UR4, RZ ;  /* 0x000000040f067c25 */ /* 0x000fc8000f8e00ff */
[----:B------:R-:W-:-:S04]  /*7a90*/  IMAD.WIDE.U32 R6, P1, R9, UR5, R6 ;  /* 0x0000000509067c25 */ /* 0x000fc8000f820006 */
[----:B------:R-:W-:-:S04]  /*7aa0*/  IMAD.WIDE.U32 R8, R9, UR4, RZ ;  /* 0x0000000409087c25 */ /* 0x000fc8000f8e00ff */
[----:B------:R-:W-:Y:S01]  /*7ab0*/  IMAD.X R5, RZ, RZ, RZ, P1 ;  /* 0x000000ffff057224 */ /* 0x000fe200008e06ff */
[----:B------:R-:W-:Y:S01]  /*7ac0*/  IADD3 RZ, P1, R9, R6, RZ ;  /* 0x0000000609ff7210 */ /* 0x000fe20007f3e0ff */
[----:B------:R-:W-:-:S04]  /*7ad0*/  IMAD.MOV.U32 R4, RZ, RZ, R7 ;  /* 0x000000ffff047224 */ /* 0x000fc800078e0007 */
[----:B------:R-:W-:-:S08]  /*7ae0*/  IMAD.WIDE.U32.X R4, R15, UR5, R4, P1 ;  /* 0x000000050f047c25 */ /* 0x000fd000088e0404 */
.L_x_158:
[--C-:B------:R-:W-:Y:S01]  /*7af0*/  SHF.R.U64 R8, R4, UR7, R5.reuse ;  /* 0x0000000704087c19 */ /* 0x100fe20008001205 */
[----:B------:R-:W-:Y:S01]  /*7b00*/  ULDC.64 UR4, c[0x0][0x8c8] ;  /* 0x0002320000047ab9 */ /* 0x000fe20000000a00 */
[----:B------:R-:W-:Y:S01]  /*7b10*/  SHF.R.U32.HI R4, RZ, UR7, R5 ;  /* 0x00000007ff047c19 */ /* 0x000fe20008011605 */
[----:B------:R-:W3:Y:S01]  /*7b20*/  LDC R25, c[0x0][0x144] ;  /* 0x00005100ff197b82 */ /* 0x000ee20000000800 */
[----:B------:R-:W-:Y:S01]  /*7b30*/  IADD3 R7, P1, RZ, -R8, RZ ;  /* 0x80000008ff077210 */ /* 0x000fe20007f3e0ff */
[----:B------:R-:W-:Y:S01]  /*7b40*/  ULDC.64 UR8, c[0x0][0x8e8] ;  /* 0x00023a0000087ab9 */ /* 0x000fe20000000a00 */
[----:B-1----:R-:W-:Y:S01]  /*7b50*/  I2FP.F32.U32 R9, R14 ;  /* 0x0000000e00097245 */ /* 0x002fe20000201000 */
[----:B------:R-:W-:Y:S01]  /*7b60*/  ULDC UR6, c[0x0][0x8b0] ;  /* 0x00022c0000067ab9 */ /* 0x000fe20000000800 */
[----:B------:R-:W-:Y:S02]  /*7b70*/  IADD3.X R4, RZ, ~R4, RZ, P1, !PT ;  /* 0x80000004ff047210 */ /* 0x000fe40000ffe4ff */
[----:B------:R-:W-:Y:S01]  /*7b80*/  ISETP.NE.U32.AND P1, PT, RZ, UR8, PT ;  /* 0x00000008ff007c0c */ /* 0x000fe2000bf25070 */
[----:B------:R-:W1:Y:S02]  /*7b90*/  LDC R20, c[0x0][0x148] ;  /* 0x00005200ff147b82 */ /* 0x000e640000000800 */
[----:B------:R-:W-:Y:S01]  /*7ba0*/  IMAD R6, R4, UR4, RZ ;  /* 0x0000000404067c24 */ /* 0x000fe2000f8e02ff */
[----:B------:R-:W-:Y:S01]  /*7bb0*/  ISETP.NE.AND.EX P1, PT, RZ, UR9, PT, P1 ;  /* 0x00000009ff007c0c */ /* 0x000fe2000bf25310 */
[----:B------:R-:W-:Y:S01]  /*7bc0*/  IMAD.WIDE.U32 R4, R7, UR4, R16 ;  /* 0x0000000407047c25 */ /* 0x000fe2000f8e0010 */
[----:B------:R-:W-:-:S03]  /*7bd0*/  ULDC UR4, c[0x0][0x150] ;  /* 0x0000540000047ab9 */ /* 0x000fc60000000800 */
[----:B------:R-:W-:Y:S02]  /*7be0*/  IMAD R7, R7, UR5, R6 ;  /* 0x0000000507077c24 */ /* 0x000fe4000f8e0206 */
[----:B------:R-:W-:Y:S01]  /*7bf0*/  FMUL R6, R9, UR4 ;  /* 0x0000000409067c20 */ /* 0x000fe20008400000 */
[----:B------:R-:W-:Y:S01]  /*7c00*/  ULDC UR4, c[0x0][0x8c0] ;  /* 0x0002300000047ab9 */ /* 0x000fe20000000800 */
[----:B------:R-:W-:Y:S01]  /*7c10*/  ULDC UR5, c[0x0][0x154] ;  /* 0x0000550000057ab9 */ /* 0x000fe20000000800 */
[----:B------:R-:W-:-:S03]  /*7c20*/  IMAD.IADD R5, R5, 0x1, R7 ;  /* 0x0000000105057824 */ /* 0x000fc600078e0207 */
[----:B------:R-:W4:Y:S02]  /*7c30*/  F2I.U32.TRUNC.NTZ R6, R6 ;  /* 0x0000000600067305 */ /* 0x000f24000020f000 */
[----:B------:R-:W-:Y:S02]  /*7c40*/  SHF.R.U64 R9, R4, UR4, R5 ;  /* 0x0000000404097c19 */ /* 0x000fe40008001205 */
[----:B--2---:R-:W-:-:S05]  /*7c50*/  I2FP.F32.U32 R4, R13 ;  /* 0x0000000d00047245 */ /* 0x004fca0000201000 */
[----:B------:R-:W-:Y:S01]  /*7c60*/  FMUL R21, R4, UR5 ;  /* 0x0000000504157c20 */ /* 0x000fe20008400000 */
[----:B------:R-:W-:Y:S01]  /*7c70*/  SHF.R.U32.HI R4, RZ, UR4, R5 ;  /* 0x00000004ff047c19 */ /* 0x000fe20008011605 */
[----:B------:R-:W-:-:S03]  /*7c80*/  ULDC UR4, c[0x0][0x900] ;  /* 0x0002400000047ab9 */ /* 0x000fc60000000800 */
[--C-:B------:R-:W-:Y:S01]  /*7c90*/  SHF.R.U64 R19, R9, UR6, R4.reuse ;  /* 0x0000000609137c19 */ /* 0x100fe20008001204 */
[----:B------:R-:W2:Y:S01]  /*7ca0*/  F2I.U32.TRUNC.NTZ R21, R21 ;  /* 0x0000001500157305 */ /* 0x000ea2000020f000 */
[----:B------:R-:W-:Y:S01]  /*7cb0*/  SHF.R.U32.HI R4, RZ, UR6, R4 ;  /* 0x00000006ff047c19 */ /* 0x000fe20008011604 */
[----:B----4-:R-:W-:-:S03]  /*7cc0*/  IMAD.MOV R6, RZ, RZ, -R6 ;  /* 0x000000ffff067224 */ /* 0x010fc600078e0a06 */
[----:B------:R-:W-:Y:S01]  /*7cd0*/  SHF.R.U64 R15, R19, UR4, R4 ;  /* 0x00000004130f7c19 */ /* 0x000fe20008001204 */
[----:B---3--:R-:W-:Y:S01]  /*7ce0*/  IMAD R14, R25, R6, R14 ;  /* 0x00000006190e7224 */ /* 0x008fe200078e020e */
[----:B------:R-:W-:-:S03]  /*7cf0*/  SHF.R.U32.HI R23, RZ, UR4, R4 ;  /* 0x00000004ff177c19 */ /* 0x000fc60008011604 */
[----:B------:R-:W-:Y:S02]  /*7d00*/  IMAD.MOV.U32 R4, RZ, RZ, R15 ;  /* 0x000000ffff047224 */ /* 0x000fe400078e000f */
[----:B------:R-:W-:Y:S01]  /*7d10*/  IMAD.MOV.U32 R5, RZ, RZ, R23 ;  /* 0x000000ffff057224 */ /* 0x000fe200078e0017 */
[----:B--2---:R-:W-:Y:S06]  /*7d20*/  @!P1 BRA `(.L_x_159) ;  /* 0x0000000000289947 */ /* 0x004fec0003800000 */
[----:B------:R-:W-:Y:S02]  /*7d30*/  ULDC UR4, c[0x0][0x8f4] ;  /* 0x00023d0000047ab9 */ /* 0x000fe40000000800 */
[----:B------:R-:W-:-:S05]  /*7d40*/  IADD3 R5, P1, R15, UR4, RZ ;  /* 0x000000040f057c10 */ /* 0x000fca000ff3e0ff */
[----:B------:R-:W-:-:S04]  /*7d50*/  IMAD.X R23, RZ, RZ, R23, P1 ;  /* 0x000000ffff177224 */ /* 0x000fc800008e0617 */
[----:B------:R-:W-:-:S04]  /*7d60*/  IMAD.WIDE.U32 R6, R23, UR8, RZ ;  /* 0x0000000817067c25 */ /* 0x000fc8000f8e00ff */
[----:B------:R-:W-:-:S04]  /*7d70*/  IMAD.WIDE.U32 R6, P1, R5, UR9, R6 ;  /* 0x0000000905067c25 */ /* 0x000fc8000f820006 */
[----:B------:R-:W-:-:S04]  /*7d80*/  IMAD.WIDE.U32 R4, R5, UR8, RZ ;  /* 0x0000000805047c25 */ /* 0x000fc8000f8e00ff */
[----:B------:R-:W-:Y:S01]  /*7d90*/  IMAD.MOV.U32 R4, RZ, RZ, R7 ;  /* 0x000000ffff047224 */ /* 0x000fe200078e0007 */
[----:B------:R-:W-:Y:S01]  /*7da0*/  IADD3 RZ, P3, R5, R6, RZ ;  /* 0x0000000605ff7210 */ /* 0x000fe20007f7e0ff */
[----:B------:R-:W-:-:S04]  /*7db0*/  IMAD.X R5, RZ, RZ, RZ, P1 ;  /* 0x000000ffff057224 */ /* 0x000fc800008e06ff */
[----:B------:R-:W-:-:S08]  /*7dc0*/  IMAD.WIDE.U32.X R4, R23, UR9, R4, P3 ;  /* 0x0000000917047c25 */ /* 0x000fd000098e0404 */
.L_x_159:
[----:B------:R-:W-:Y:S01]  /*7dd0*/  ISETP.NE.AND P1, PT, R2, 0x1, PT ;  /* 0x000000010200780c */ /* 0x000fe20003f25270 */
[----:B------:R-:W-:Y:S01]  /*7de0*/  ULDC UR4, c[0x0][0x8f0] ;  /* 0x00023c0000047ab9 */ /* 0x000fe20000000800 */
[----:B------:R-:W-:Y:S01]  /*7df0*/  LOP3.LUT R19, R19, UR16, RZ, 0xc0, !PT ;  /* 0x0000001013137c12 */ /* 0x000fe2000f8ec0ff */
[----:B------:R-:W-:Y:S01]  /*7e00*/  IMAD.MOV R21, RZ, RZ, -R21 ;  /* 0x000000ffff157224 */ /* 0x000fe200078e0a15 */
[----:B------:R-:W-:Y:S01]  /*7e10*/  SHF.R.U64 R4, R4, UR4, R5 ;  /* 0x0000000404047c19 */ /* 0x000fe20008001205 */
[----:B------:R-:W-:Y:S01]  /*7e20*/  ULDC UR4, c[0x0][0x8e0] ;  /* 0x0002380000047ab9 */ /* 0x000fe20000000800 */
[----:B------:R-:W-:Y:S01]  /*7e30*/  ULDC UR5, c[0x0][0x8b8] ;  /* 0x00022e0000057ab9 */ /* 0x000fe20000000800 */
[----:B------:R-:W-:Y:S02]  /*7e40*/  MOV R5, 0x1 ;  /* 0x0000000100057802 */ /* 0x000fe40000000f00 */
[----:B------:R-:W-:Y:S02]  /*7e50*/  IMAD.MOV R6, RZ, RZ, -R4 ;  /* 0x000000ffff067224 */ /* 0x000fe400078e0a04 */
[----:B------:R-:W-:Y:S01]  /*7e60*/  IMAD R19, R4, UR17, R19 ;  /* 0x0000001104137c24 */ /* 0x000fe2000f8e0213 */
[----:B------:R-:W-:Y:S01]  /*7e70*/  LOP3.LUT R4, R9, UR15, RZ, 0xc0, !PT ;  /* 0x0000000f09047c12 */ /* 0x000fe2000f8ec0ff */
[----:B-1----:R-:W-:-:S02]  /*7e80*/  @P1 IMAD R14, R20, R21, R13 ;  /* 0x00000015140e1224 */ /* 0x002fc400078e020d */
[----:B------:R-:W-:Y:S01]  /*7e90*/  IMAD R15, R6, UR4, R15 ;  /* 0x00000004060f7c24 */ /* 0x000fe2000f8e020f */
[----:B------:R-:W-:Y:S01]  /*7ea0*/  ULDC UR4, c[0x0][0x8a8] ;  /* 0x00022a0000047ab9 */ /* 0x000fe20000000800 */
[----:B------:R-:W-:Y:S02]  /*7eb0*/  IMAD R14, R19, UR5, R14 ;  /* 0x00000005130e7c24 */ /* 0x000fe4000f8e020e */
[--C-:B------:R-:W-:Y:S01]  /*7ec0*/  IMAD R15, R15, UR4, R4.reuse ;  /* 0x000000040f0f7c24 */ /* 0x100fe2000f8e0204 */
[----:B------:R-:W-:Y:S01]  /*7ed0*/  PRMT R4, R5, 0x7610, R4 ;  /* 0x0000761005047816 */ /* 0x000fe20000000004 */
[----:B------:R-:W-:-:S03]  /*7ee0*/  IMAD.MOV.U32 R6, RZ, RZ, R8 ;  /* 0x000000ffff067224 */ /* 0x000fc600078e0008 */
[----:B------:R-:W-:Y:S02]  /*7ef0*/  SEL R7, R15, R14, !P1 ;  /* 0x0000000e0f077207 */ /* 0x000fe40004800000 */
[----:B------:R-:W-:-:S07]  /*7f00*/  SEL R13, R14, R15, !P1 ;  /* 0x0000000f0e0d7207 */ /* 0x000fce0004800000 */
.L_x_157:
[----:B------:R-:W-:Y:S05]  /*7f10*/  BSYNC B1 ;  /* 0x0000000000017941 */ /* 0x000fea0003800000 */
.L_x_156:
[----:B------:R-:W-:-:S13]  /*7f20*/  LOP3.LUT P1, RZ, R4, 0xff, RZ, 0xc0, !PT ;  /* 0x000000ff04ff7812 */ /* 0x000fda000782c0ff */
[----:B------:R-:W-:Y:S05]  /*7f30*/  @P1 BRA `(.L_x_160) ;  /* 0xfffffff400401947 */ /* 0x000fea000383ffff */
[----:B------:R-:W-:Y:S05]  /*7f40*/  BSYNC B0 ;  /* 0x0000000000007941 */ /* 0x000fea0003800000 */
.L_x_148:
[----:B------:R-:W-:-:S03]  /*7f50*/  UMOV UR4, 0xffffffff ;  /* 0xffffffff00047882 */ /* 0x000fc60000000000 */
[----:B------:R-:W-:Y:S05]  /*7f60*/  BRA.DIV UR4, `(.L_x_161) ;  /* 0x0000000a041c7947 */ /* 0x000fea000b800000 */
[----:B------:R-:W-:-:S13]  /*7f70*/  ELECT P6, URZ, PT ;  /* 0x00000000003f782f */ /* 0x000fda00038c0000 */
.L_x_184:
[----:B------:R-:W-:Y:S05]  /*7f80*/  @!P6 BRA `(.L_x_9) ;  /* 0x0000000000a4e947 */ /* 0x000fea0003800000 */
[----:B------:R-:W-:-:S04]  /*7f90*/  LOP3.LUT R22, R22, 0x2, RZ, 0xfc, !PT ;  /* 0x0000000216167812 */ /* 0x000fc800078efcff */
[----:B------:R-:W-:-:S13]  /*7fa0*/  ISETP.NE.AND P0, PT, R22, 0x3, PT ;  /* 0x000000031600780c */ /* 0x000fda0003f05270 */
[----:B------:R-:W-:Y:S05]  /*7fb0*/  @!P0 BRA `(.L_x_162) ;  /* 0x0000000000048947 */ /* 0x000fea0003800000 */
[----:B------:R-:W-:Y:S01]  /*7fc0*/  BPT.TRAP 0x1 ;  /* 0x000000040000795c */ /* 0x000fe20000300000 */
.L_x_162:
[----:B------:R-:W1:Y:S01]  /*7fd0*/  S2R R5, SR_CgaCtaId ;  /* 0x0000000000057919 */ /* 0x000e620000008800 */
[----:B------:R-:W-:Y:S02]  /*7fe0*/  MOV R2, 0x400 ;  /* 0x0000040000027802 */ /* 0x000fe40000000f00 */
[----:B------:R-:W-:Y:S02]  /*7ff0*/  SHF.L.U32 R4, R3, 0x1f, RZ ;  /* 0x0000001f03047819 */ /* 0x000fe400000006ff */
[----:B-1----:R-:W-:-:S05]  /*8000*/  LEA R5, R5, R2, 0x18 ;  /* 0x0000000205057211 */ /* 0x002fca00078ec0ff */
[----:B------:R-:W-:-:S04]  /*8010*/  VIADD R5, R5, 0x20 ;  /* 0x0000002005057836 */ /* 0x000fc80000000000 */
[C---:B------:R-:W-:Y:S02]  /*8020*/  IMAD R7, R0.reuse, 0x8, R5 ;  /* 0x0000000800077824 */ /* 0x040fe400078e0205 */
[----:B------:R-:W-:Y:S02]  /*8030*/  VIADD R0, R0, 0x1 ;  /* 0x0000000100007836 */ /* 0x000fe40000000000 */
[----:B------:R-:W1:Y:S03]  /*8040*/  SYNCS.PHASECHK.TRANS64.TRYWAIT P0, [R7+URZ], R4 ;  /* 0x00000004070075a7 */ /* 0x000e66000800017f */
[----:B------:R-:W-:-:S04]  /*8050*/  ISETP.NE.AND P1, PT, R0, 0x4, PT ;  /* 0x000000040000780c */ /* 0x000fc80003f25270 */
[----:B------:R-:W-:Y:S02]  /*8060*/  SEL R2, RZ, 0x1, P1 ;  /* 0x00000001ff027807 */ /* 0x000fe40000800000 */
[----:B------:R-:W-:Y:S02]  /*8070*/  SEL R0, R0, RZ, P1 ;  /* 0x000000ff00007207 */ /* 0x000fe40000800000 */
[----:B------:R-:W-:-:S03]  /*8080*/  LOP3.LUT R9, R3, R2, RZ, 0x3c, !PT ;  /* 0x0000000203097212 */ /* 0x000fc600078e3cff */
[----:B------:R-:W-:Y:S01]  /*8090*/  IMAD R6, R0, 0x8, R5 ;  /* 0x0000000800067824 */ /* 0x000fe200078e0205 */
[----:B------:R-:W-:Y:S01]  /*80a0*/  SHF.L.U32 R3, R9, 0x1f, RZ ;  /* 0x0000001f09037819 */ /* 0x000fe200000006ff */
[----:B-1----:R-:W-:Y:S06]  /*80b0*/  @!P0 BRA `(.L_x_163) ;  /* 0x0000000400e88947 */ /* 0x002fec0003800000 */
.L_x_185:
[----:B------:R-:W2:Y:S01]  /*80c0*/  SYNCS.PHASECHK.TRANS64.TRYWAIT P0, [R6+URZ], R3 ;  /* 0x00000003060075a7 */ /* 0x000ea2000800017f */
[----:B------:R-:W-:-:S05]  /*80d0*/  VIADD R0, R0, 0x1 ;  /* 0x0000000100007836 */ /* 0x000fca0000000000 */
[----:B------:R-:W-:-:S04]  /*80e0*/  ISETP.NE.AND P1, PT, R0, 0x4, PT ;  /* 0x000000040000780c */ /* 0x000fc80003f25270 */
[----:B------:R-:W-:Y:S02]  /*80f0*/  SEL R2, RZ, 0x1, P1 ;  /* 0x00000001ff027807 */ /* 0x000fe40000800000 */
[----:B------:R-:W-:Y:S02]  /*8100*/  SEL R0, R0, RZ, P1 ;  /* 0x000000ff00007207 */ /* 0x000fe40000800000 */
[----:B------:R-:W-:-:S03]  /*8110*/  LOP3.LUT R9, R9, R2, RZ, 0x3c, !PT ;  /* 0x0000000209097212 */ /* 0x000fc600078e3cff */
[----:B-1----:R-:W-:Y:S01]  /*8120*/  IMAD R7, R0, 0x8, R5 ;  /* 0x0000000800077824 */ /* 0x002fe200078e0205 */
[----:B------:R-:W-:Y:S01]  /*8130*/  SHF.L.U32 R4, R9, 0x1f, RZ ;  /* 0x0000001f09047819 */ /* 0x000fe200000006ff */
[----:B--2---:R-:W-:Y:S06]  /*8140*/  @!P0 BRA `(.L_x_164) ;  /* 0x0000000400d88947 */ /* 0x004fec0003800000 */
.L_x_186:
[----:B------:R-:W2:Y:S01]  /*8150*/  SYNCS.PHASECHK.TRANS64.TRYWAIT P0, [R7+URZ], R4 ;  /* 0x00000004070075a7 */ /* 0x000ea2000800017f */
[----:B------:R-:W-:-:S05]  /*8160*/  VIADD R0, R0, 0x1 ;  /* 0x0000000100007836 */ /* 0x000fca0000000000 */
[----:B------:R-:W-:-:S04]  /*8170*/  ISETP.NE.AND P1, PT, R0, 0x4, PT ;  /* 0x000000040000780c */ /* 0x000fc80003f25270 */
[----:B------:R-:W-:Y:S02]  /*8180*/  SEL R2, RZ, 0x1, P1 ;  /* 0x00000001ff027807 */ /* 0x000fe40000800000 */
[----:B------:R-:W-:Y:S02]  /*8190*/  SEL R0, R0, RZ, P1 ;  /* 0x000000ff00007207 */ /* 0x000fe40000800000 */
[----:B------:R-:W-:Y:S01]  /*81a0*/  LOP3.LUT R2, R9, R2, RZ, 0x3c, !PT ;  /* 0x0000000209027212 */ /* 0x000fe200078e3cff */
[----:B--2---:R-:W-:Y:S06]  /*81b0*/  @!P0 BRA `(.L_x_165) ;  /* 0x0000000400d08947 */ /* 0x004fec0003800000 */
.L_x_187:
[----:B------:R-:W-:Y:S01]  /*81c0*/  IMAD R5, R0, 0x8, R5 ;  /* 0x0000000800057824 */ /* 0x000fe200078e0205 */
[----:B------:R-:W-:-:S07]  /*81d0*/  SHF.L.U32 R0, R2, 0x1f, RZ ;  /* 0x0000001f02007819 */ /* 0x000fce00000006ff */
.L_x_166:
[----:B---3--:R3:W4:Y:S02]  /*81e0*/  SYNCS.PHASECHK.TRANS64.TRYWAIT P0, [R5+URZ], R0 ;  /* 0x00000000050075a7 */ /* 0x008724000800017f */
[----:B----4-:R-:W-:Y:S05]  /*81f0*/  @!P0 NANOSLEEP.SYNCS 0x989680 ;  /* 0x009896800000895d */ /* 0x010fea0003900000 */
[----:B------:R-:W4:Y:S02]  /*8200*/  @!P0 SYNCS.PHASECHK.TRANS64 P0, [R5+URZ], R0 ;  /* 0x00000000050085a7 */ /* 0x000f24000800007f */
[----:B----4-:R-:W-:Y:S05]  /*8210*/  @!P0 BRA `(.L_x_166) ;  /* 0xfffffffc00f08947 */ /* 0x010fea000383ffff */
.L_x_9:
[----:B------:R-:W-:Y:S05]  /*8220*/  BSYNC B6 ;  /* 0x0000000000067941 */ /* 0x000fea0003800000 */
.L_x_7:
[----:B------:R-:W-:Y:S05]  /*8230*/  EXIT ;  /* 0x000000000000794d */ /* 0x000fea0003800000 */
.L_x_22:
[----:B----4-:R4:W1:Y:S02]  /*8240*/  SYNCS.PHASECHK.TRANS64.TRYWAIT P1, [R3+URZ], R0 ;  /* 0x00000000030075a7 */ /* 0x010864000802017f */
[----:B-1----:R-:W-:Y:S05]  /*8250*/  @!P1 NANOSLEEP.SYNCS 0x989680 ;  /* 0x009896800000995d */ /* 0x002fea0003900000 */
[----:B------:R-:W1:Y:S02]  /*8260*/  @!P1 SYNCS.PHASECHK.TRANS64 P1, [R3+URZ], R0 ;  /* 0x00000000030095a7 */ /* 0x000e64000802007f */
[----:B-1----:R-:W-:Y:S05]  /*8270*/  @!P1 BRA `(.L_x_22) ;  /* 0xfffffffc00f09947 */ /* 0x002fea000383ffff */
[----:B------:R-:W-:Y:S05]  /*8280*/  BRA `(.L_x_21) ;  /* 0xffffff9400347947 */ /* 0x000fea000383ffff */
.L_x_27:
[----:B---3--:R-:W-:-:S04]  /*8290*/  MOV R4, UR4 ;  /* 0x0000000400047c02 */ /* 0x008fc80008000f00 */
[----:B------:R3:W4:Y:S03]  /*82a0*/  SYNCS.PHASECHK.TRANS64.TRYWAIT P1, [R4+URZ], R3 ;  /* 0x00000003040075a7 */ /* 0x000726000802017f */
[----:B----4-:R-:W-:Y:S05]  /*82b0*/  @!P1 NANOSLEEP.SYNCS 0x989680 ;  /* 0x009896800000995d */ /* 0x010fea0003900000 */
[----:B------:R-:W4:Y:S02]  /*82c0*/  @!P1 SYNCS.PHASECHK.TRANS64 P1, [R4+URZ], R3 ;  /* 0x00000003040095a7 */ /* 0x000f24000802007f */
[----:B----4-:R-:W-:Y:S05]  /*82d0*/  @!P1 BRA `(.L_x_27) ;  /* 0xfffffffc00ec9947 */ /* 0x010fea000383ffff */
[----:B------:R-:W-:Y:S05]  /*82e0*/  BRA `(.L_x_26) ;  /* 0xffffff9800647947 */ /* 0x000fea000383ffff */
.L_x_51:
[----:B--2---:R-:W-:-:S04]  /*82f0*/  IMAD.U32 R5, RZ, RZ, UR51 ;  /* 0x00000033ff057e24 */ /* 0x004fc8000f8e00ff */
[----:B------:R2:W3:Y:S03]  /*8300*/  SYNCS.PHASECHK.TRANS64.TRYWAIT P2, [R5+URZ+0x40], R4 ;  /* 0x00004004050075a7 */ /* 0x0004e6000804017f */
[----:B---3--:R-:W-:Y:S05]  /*8310*/  @!P2 NANOSLEEP.SYNCS 0x989680 ;  /* 0x009896800000a95d */ /* 0x008fea0003900000 */
[----:B------:R-:W3:Y:S02]  /*8320*/  @!P2 SYNCS.PHASECHK.TRANS64 P2, [R5+URZ+0x40], R4 ;  /* 0x000040040500a5a7 */ /* 0x000ee4000804007f */
[----:B---3--:R-:W-:Y:S05]  /*8330*/  @!P2 BRA `(.L_x_51) ;  /* 0xfffffffc00eca947 */ /* 0x008fea000383ffff */
[----:B------:R-:W-:Y:S05]  /*8340*/  BRA `(.L_x_167) ;  /* 0xffffffa800c87947 */ /* 0x000fea000383ffff */
.L_x_62:
[----:B--2---:R2:W3:Y:S02]  /*8350*/  SYNCS.PHASECHK.TRANS64.TRYWAIT P3, [R4+URZ+0x40], R5 ;  /* 0x00004005040075a7 */ /* 0x0044e4000806017f */
[----:B---3--:R-:W-:Y:S05]  /*8360*/  @!P3 NANOSLEEP.SYNCS 0x989680 ;  /* 0x009896800000b95d */ /* 0x008fea0003900000 */
[----:B------:R-:W3:Y:S02]  /*8370*/  @!P3 SYNCS.PHASECHK.TRANS64 P3, [R4+URZ+0x40], R5 ;  /* 0x000040050400b5a7 */ /* 0x000ee4000806007f */
[----:B---3--:R-:W-:Y:S05]  /*8380*/  @!P3 BRA `(.L_x_62) ;  /* 0xfffffffc00f0b947 */ /* 0x008fea000383ffff */
[----:B------:R-:W-:Y:S05]  /*8390*/  BRA `(.L_x_168) ;  /* 0xffffffb400387947 */ /* 0x000fea000383ffff */
.L_x_73:
[----:B--2---:R2:W3:Y:S02]  /*83a0*/  SYNCS.PHASECHK.TRANS64.TRYWAIT P3, [R4+URZ+0x40], R5 ;  /* 0x00004005040075a7 */ /* 0x0044e4000806017f */
[----:B---3--:R-:W-:Y:S05]  /*83b0*/  @!P3 NANOSLEEP.SYNCS 0x989680 ;  /* 0x009896800000b95d */ /* 0x008fea0003900000 */
[----:B------:R-:W3:Y:S02]  /*83c0*/  @!P3 SYNCS.PHASECHK.TRANS64 P3, [R4+URZ+0x40], R5 ;  /* 0x000040050400b5a7 */ /* 0x000ee4000806007f */
[----:B---3--:R-:W-:Y:S05]  /*83d0*/  @!P3 BRA `(.L_x_73) ;  /* 0xfffffffc00f0b947 */ /* 0x008fea000383ffff */
[----:B------:R-:W-:Y:S05]  /*83e0*/  BRA `(.L_x_169) ;  /* 0xffffffbc00347947 */ /* 0x000fea000383ffff */
.L_x_84:
[----:B--2---:R2:W3:Y:S02]  /*83f0*/  SYNCS.PHASECHK.TRANS64.TRYWAIT P3, [R5+URZ+0x40], R4 ;  /* 0x00004004050075a7 */ /* 0x0044e4000806017f */
[----:B---3--:R-:W-:Y:S05]  /*8400*/  @!P3 NANOSLEEP.SYNCS 0x989680 ;  /* 0x009896800000b95d */ /* 0x008fea0003900000 */
[----:B------:R-:W3:Y:S02]  /*8410*/  @!P3 SYNCS.PHASECHK.TRANS64 P3, [R5+URZ+0x40], R4 ;  /* 0x000040040500b5a7 */ /* 0x000ee4000806007f */
[----:B---3--:R-:W-:Y:S05]  /*8420*/  @!P3 BRA `(.L_x_84) ;  /* 0xfffffffc00f0b947 */ /* 0x008fea000383ffff */
[----:B------:R-:W-:Y:S05]  /*8430*/  BRA `(.L_x_170) ;  /* 0xffffffc400247947 */ /* 0x000fea000383ffff */
.L_x_104:
[----:B-1----:R-:W-:-:S04]  /*8440*/  IMAD.U32 R3, RZ, RZ, UR4 ;  /* 0x00000004ff037e24 */ /* 0x002fc8000f8e00ff */
[----:B------:R1:W2:Y:S03]  /*8450*/  SYNCS.PHASECHK.TRANS64.TRYWAIT P0, [R3+URZ+0x88], R0 ;  /* 0x00008800030075a7 */ /* 0x0002a6000800017f */
[----:B--2---:R-:W-:Y:S05]  /*8460*/  @!P0 NANOSLEEP.SYNCS 0x989680 ;  /* 0x009896800000895d */ /* 0x004fea0003900000 */
[----:B------:R-:W2:Y:S02]  /*8470*/  @!P0 SYNCS.PHASECHK.TRANS64 P0, [R3+URZ+0x88], R0 ;  /* 0x00008800030085a7 */ /* 0x000ea4000800007f */
[----:B--2---:R-:W-:Y:S05]  /*8480*/  @!P0 BRA `(.L_x_104) ;  /* 0xfffffffc00ec8947 */ /* 0x004fea000383ffff */
[----:B------:R-:W-:Y:S05]  /*8490*/  BRA `(.L_x_103) ;  /* 0xffffffdc00047947 */ /* 0x000fea000383ffff */
.L_x_113:
[----:B-1----:R-:W-:-:S04]  /*84a0*/  IMAD.U32 R5, RZ, RZ, UR4 ;  /* 0x00000004ff057e24 */ /* 0x002fc8000f8e00ff */
[----:B------:R1:W2:Y:S03]  /*84b0*/  SYNCS.PHASECHK.TRANS64.TRYWAIT P1, [R5+URZ+0x60], R4 ;  /* 0x00006004050075a7 */ /* 0x0002a6000802017f */
[----:B--2---:R-:W-:Y:S05]  /*84c0*/  @!P1 NANOSLEEP.SYNCS 0x989680 ;  /* 0x009896800000995d */ /* 0x004fea0003900000 */
[----:B------:R-:W2:Y:S02]  /*84d0*/  @!P1 SYNCS.PHASECHK.TRANS64 P1, [R5+URZ+0x60], R4 ;  /* 0x00006004050095a7 */ /* 0x000ea4000802007f */
[----:B--2---:R-:W-:Y:S05]  /*84e0*/  @!P1 BRA `(.L_x_113) ;  /* 0xfffffffc00ec9947 */ /* 0x004fea000383ffff */
[----:B------:R-:W-:Y:S05]  /*84f0*/  BRA `(.L_x_171) ;  /* 0xffffffdc00ec7947 */ /* 0x000fea000383ffff */
.L_x_119:
[----:B-12---:R-:W-:-:S04]  /*8500*/  IMAD.U32 R5, RZ, RZ, UR4 ;  /* 0x00000004ff057e24 */ /* 0x006fc8000f8e00ff */
[----:B------:R1:W2:Y:S03]  /*8510*/  SYNCS.PHASECHK.TRANS64.TRYWAIT P1, [R5+URZ+0x68], R4 ;  /* 0x00006804050075a7 */ /* 0x0002a6000802017f */
[----:B--2---:R-:W-:Y:S05]  /*8520*/  @!P1 NANOSLEEP.SYNCS 0x989680 ;  /* 0x009896800000995d */ /* 0x004fea0003900000 */
[----:B------:R-:W2:Y:S02]  /*8530*/  @!P1 SYNCS.PHASECHK.TRANS64 P1, [R5+URZ+0x68], R4 ;  /* 0x00006804050095a7 */ /* 0x000ea4000802007f */
[----:B--2---:R-:W-:Y:S05]  /*8540*/  @!P1 BRA `(.L_x_119) ;  /* 0xfffffffc00ec9947 */ /* 0x004fea000383ffff */
[----:B------:R-:W-:Y:S05]  /*8550*/  BRA `(.L_x_172) ;  /* 0xffffffe000347947 */ /* 0x000fea000383ffff */
.L_x_125:
[----:B-123--:R-:W-:-:S04]  /*8560*/  IMAD.U32 R5, RZ, RZ, UR4 ;  /* 0x00000004ff057e24 */ /* 0x00efc8000f8e00ff */
[----:B------:R1:W2:Y:S03]  /*8570*/  SYNCS.PHASECHK.TRANS64.TRYWAIT P1, [R5+URZ+0x70], R4 ;  /* 0x00007004050075a7 */ /* 0x0002a6000802017f */
[----:B--2---:R-:W-:Y:S05]  /*8580*/  @!P1 NANOSLEEP.SYNCS 0x989680 ;  /* 0x009896800000995d */ /* 0x004fea0003900000 */
[----:B------:R-:W2:Y:S02]  /*8590*/  @!P1 SYNCS.PHASECHK.TRANS64 P1, [R5+URZ+0x70], R4 ;  /* 0x00007004050095a7 */ /* 0x000ea4000802007f */
[----:B--2---:R-:W-:Y:S05]  /*85a0*/  @!P1 BRA `(.L_x_125) ;  /* 0xfffffffc00ec9947 */ /* 0x004fea000383ffff */
[----:B------:R-:W-:Y:S05]  /*85b0*/  BRA `(.L_x_173) ;  /* 0xffffffe000887947 */ /* 0x000fea000383ffff */
.L_x_131:
[----:B-1234-:R-:W-:-:S04]  /*85c0*/  IMAD.U32 R5, RZ, RZ, UR4 ;  /* 0x00000004ff057e24 */ /* 0x01efc8000f8e00ff */
[----:B------:R1:W2:Y:S03]  /*85d0*/  SYNCS.PHASECHK.TRANS64.TRYWAIT P1, [R5+URZ+0x78], R4 ;  /* 0x00007804050075a7 */ /* 0x0002a6000802017f */
[----:B--2---:R-:W-:Y:S05]  /*85e0*/  @!P1 NANOSLEEP.SYNCS 0x989680 ;  /* 0x009896800000995d */ /* 0x004fea0003900000 */
[----:B------:R-:W2:Y:S02]  /*85f0*/  @!P1 SYNCS.PHASECHK.TRANS64 P1, [R5+URZ+0x78], R4 ;  /* 0x00007804050095a7 */ /* 0x000ea4000802007f */
[----:B--2---:R-:W-:Y:S05]  /*8600*/  @!P1 BRA `(.L_x_131) ;  /* 0xfffffffc00ec9947 */ /* 0x004fea000383ffff */
[----:B------:R-:W-:Y:S05]  /*8610*/  BRA `(.L_x_174) ;  /* 0xffffffe000d47947 */ /* 0x000fea000383ffff */
.L_x_141:
[----:B-1----:R1:W3:Y:S02]  /*8620*/  SYNCS.PHASECHK.TRANS64.TRYWAIT P0, [R3+URZ+0x60], R2 ;  /* 0x00006002030075a7 */ /* 0x0022e4000800017f */
[----:B---3--:R-:W-:Y:S05]  /*8630*/  @!P0 NANOSLEEP.SYNCS 0x989680 ;  /* 0x009896800000895d */ /* 0x008fea0003900000 */
[----:B------:R-:W3:Y:S02]  /*8640*/  @!P0 SYNCS.PHASECHK.TRANS64 P0, [R3+URZ+0x60], R2 ;  /* 0x00006002030085a7 */ /* 0x000ee4000800007f */
[----:B---3--:R-:W-:Y:S05]  /*8650*/  @!P0 BRA `(.L_x_141) ;  /* 0xfffffffc00f08947 */ /* 0x008fea000383ffff */
[----:B------:R-:W-:Y:S05]  /*8660*/  BRA `(.L_x_175) ;  /* 0xffffffe800cc7947 */ /* 0x000fea000383ffff */
.L_x_143:
[----:B---3--:R3:W1:Y:S02]  /*8670*/  SYNCS.PHASECHK.TRANS64.TRYWAIT P0, [R3+URZ+0x68], R2 ;  /* 0x00006802030075a7 */ /* 0x008664000800017f */
[----:B-1----:R-:W-:Y:S05]  /*8680*/  @!P0 NANOSLEEP.SYNCS 0x989680 ;  /* 0x009896800000895d */ /* 0x002fea0003900000 */
[----:B------:R-:W1:Y:S02]  /*8690*/  @!P0 SYNCS.PHASECHK.TRANS64 P0, [R3+URZ+0x68], R2 ;  /* 0x00006802030085a7 */ /* 0x000e64000800007f */
[----:B-1----:R-:W-:Y:S05]  /*86a0*/  @!P0 BRA `(.L_x_143) ;  /* 0xfffffffc00f08947 */ /* 0x002fea000383ffff */
[----:B------:R-:W-:Y:S05]  /*86b0*/  BRA `(.L_x_176) ;  /* 0xffffffe800c87947 */ /* 0x000fea000383ffff */
.L_x_145:
[----:B------:R1:W1:Y:S02]  /*86c0*/  SYNCS.PHASECHK.TRANS64.TRYWAIT P0, [R3+URZ+0x70], R2 ;  /* 0x00007002030075a7 */ /* 0x000264000800017f */
[----:B-1----:R-:W-:Y:S05]  /*86d0*/  @!P0 NANOSLEEP.SYNCS 0x989680 ;  /* 0x009896800000895d */ /* 0x002fea0003900000 */
[----:B------:R-:W1:Y:S02]  /*86e0*/  @!P0 SYNCS.PHASECHK.TRANS64 P0, [R3+URZ+0x70], R2 ;  /* 0x00007002030085a7 */ /* 0x000e64000800007f */
[----:B-1----:R-:W-:Y:S05]  /*86f0*/  @!P0 BRA `(.L_x_145) ;  /* 0xfffffffc00f08947 */ /* 0x002fea000383ffff */
[----:B------:R-:W-:Y:S05]  /*8700*/  BRA `(.L_x_177) ;  /* 0xffffffe800c47947 */ /* 0x000fea000383ffff */
.L_x_149:
[----:B------:R-:W-:Y:S01]  /*8710*/  BSSY B1, `(.L_x_178) ;  /* 0x0000006000017945 */ /* 0x000fe20003800000 */
[----:B------:R-:W-:-:S07]  /*8720*/  IMAD.MOV.U32 R15, RZ, RZ, -0x1 ;  /* 0xffffffffff0f7424 */ /* 0x000fce00078e00ff */
[----:B------:R-:W-:Y:S05]  /*8730*/  WARPSYNC.COLLECTIVE R15, `(.L_x_179) ;  /* 0x000000000f0c7348 */ /* 0x000fea0003c00000 */
[----:B------:R-:W-:Y:S02]  /*8740*/  ELECT P6, UR62, PT ;  /* 0x00000000003e782f */ /* 0x000fe400038c0000 */
[----:B------:R-:W-:Y:S01]  /*8750*/  MOV R14, UR62 ;  /* 0x0000003e000e7c02 */ /* 0x000fe20008000f00 */
[----:B------:R-:W-:Y:S10]  /*8760*/  ENDCOLLECTIVE ;  /* 0x000000000000791b */ /* 0x000ff40003800000 */
.L_x_179:
[----:B------:R-:W-:Y:S05]  /*8770*/  BSYNC B1 ;  /* 0x0000000000017941 */ /* 0x000fea0003800000 */
.L_x_178:
[----:B------:R-:W-:Y:S05]  /*8780*/  BRA `(.L_x_180) ;  /* 0xffffffec00387947 */ /* 0x000fea000383ffff */
.L_x_152:
[----:B--2---:R2:W3:Y:S02]  /*8790*/  SYNCS.PHASECHK.TRANS64.TRYWAIT P1, [R15+URZ+0x20], R8 ;  /* 0x000020080f0075a7 */ /* 0x0044e4000802017f */
[----:B---3--:R-:W-:Y:S05]  /*87a0*/  @!P1 NANOSLEEP.SYNCS 0x989680 ;  /* 0x009896800000995d */ /* 0x008fea0003900000 */
[----:B------:R-:W3:Y:S02]  /*87b0*/  @!P1 SYNCS.PHASECHK.TRANS64 P1, [R15+URZ+0x20], R8 ;  /* 0x000020080f0095a7 */ /* 0x000ee4000802007f */
[----:B---3--:R-:W-:Y:S05]  /*87c0*/  @!P1 BRA `(.L_x_152) ;  /* 0xfffffffc00f09947 */ /* 0x008fea000383ffff */
[----:B------:R-:W-:Y:S05]  /*87d0*/  BRA `(.L_x_181) ;  /* 0xffffffec006c7947 */ /* 0x000fea000383ffff */
.L_x_161:
[----:B------:R-:W-:Y:S01]  /*87e0*/  BSSY B0, `(.L_x_182) ;  /* 0x0000006000007945 */ /* 0x000fe20003800000 */
[----:B------:R-:W-:-:S07]  /*87f0*/  IMAD.MOV.U32 R15, RZ, RZ, -0x1 ;  /* 0xffffffffff0f7424 */ /* 0x000fce00078e00ff */
[----:B------:R-:W-:Y:S05]  /*8800*/  WARPSYNC.COLLECTIVE R15, `(.L_x_183) ;  /* 0x000000000f0c7348 */ /* 0x000fea0003c00000 */
[----:B------:R-:W-:Y:S02]  /*8810*/  ELECT P6, UR62, PT ;  /* 0x00000000003e782f */ /* 0x000fe400038c0000 */
[----:B------:R-:W-:Y:S01]  /*8820*/  MOV R14, UR62 ;  /* 0x0000003e000e7c02 */ /* 0x000fe20008000f00 */
[----:B------:R-:W-:Y:S10]  /*8830*/  ENDCOLLECTIVE ;  /* 0x000000000000791b */ /* 0x000ff40003800000 */
.L_x_183:
[----:B------:R-:W-:Y:S05]  /*8840*/  BSYNC B0 ;  /* 0x0000000000007941 */ /* 0x000fea0003800000 */
.L_x_182:
[----:B------:R-:W-:Y:S05]  /*8850*/  BRA `(.L_x_184) ;  /* 0xfffffff400c87947 */ /* 0x000fea000383ffff */
.L_x_163:
[----:B-1----:R1:W2:Y:S02]  /*8860*/  SYNCS.PHASECHK.TRANS64.TRYWAIT P0, [R7+URZ], R4 ;  /* 0x00000004070075a7 */ /* 0x0022a4000800017f */
[----:B--2---:R-:W-:Y:S05]  /*8870*/  @!P0 NANOSLEEP.SYNCS 0x989680 ;  /* 0x009896800000895d */ /* 0x004fea0003900000 */
[----:B------:R-:W2:Y:S02]  /*8880*/  @!P0 SYNCS.PHASECHK.TRANS64 P0, [R7+URZ], R4 ;  /* 0x00000004070085a7 */ /* 0x000ea4000800007f */
[----:B--2---:R-:W-:Y:S05]  /*8890*/  @!P0 BRA `(.L_x_163) ;  /* 0xfffffffc00f08947 */ /* 0x004fea000383ffff */
[----:B------:R-:W-:Y:S05]  /*88a0*/  BRA `(.L_x_185) ;  /* 0xfffffff800047947 */ /* 0x000fea000383ffff */
.L_x_164:
[----:B-1----:R1:W2:Y:S02]  /*88b0*/  SYNCS.PHASECHK.TRANS64.TRYWAIT P0, [R6+URZ], R3 ;  /* 0x00000003060075a7 */ /* 0x0022a4000800017f */
[----:B--2---:R-:W-:Y:S05]  /*88c0*/  @!P0 NANOSLEEP.SYNCS 0x989680 ;  /* 0x009896800000895d */ /* 0x004fea0003900000 */
[----:B------:R-:W2:Y:S02]  /*88d0*/  @!P0 SYNCS.PHASECHK.TRANS64 P0, [R6+URZ], R3 ;  /* 0x00000003060085a7 */ /* 0x000ea4000800007f */
[----:B--2---:R-:W-:Y:S05]  /*88e0*/  @!P0 BRA `(.L_x_164) ;  /* 0xfffffffc00f08947 */ /* 0x004fea000383ffff */
[----:B------:R-:W-:Y:S05]  /*88f0*/  BRA `(.L_x_186) ;  /* 0xfffffff800147947 */ /* 0x000fea000383ffff */
.L_x_165:
[----:B--2---:R2:W3:Y:S02]  /*8900*/  SYNCS.PHASECHK.TRANS64.TRYWAIT P0, [R7+URZ], R4 ;  /* 0x00000004070075a7 */ /* 0x0044e4000800017f */
[----:B---3--:R-:W-:Y:S05]  /*8910*/  @!P0 NANOSLEEP.SYNCS 0x989680 ;  /* 0x009896800000895d */ /* 0x008fea0003900000 */
[----:B------:R-:W3:Y:S02]  /*8920*/  @!P0 SYNCS.PHASECHK.TRANS64 P0, [R7+URZ], R4 ;  /* 0x00000004070085a7 */ /* 0x000ee4000800007f */
[----:B---3--:R-:W-:Y:S05]  /*8930*/  @!P0 BRA `(.L_x_165) ;  /* 0xfffffffc00f08947 */ /* 0x008fea000383ffff */
[----:B------:R-:W-:Y:S05]  /*8940*/  BRA `(.L_x_187) ;  /* 0xfffffff8001c7947 */ /* 0x000fea000383ffff */
.L_x_188:
[----:B------:R-:W-:-:S00]  /*8950*/  BRA `(.L_x_188) ;  /* 0xfffffffc00fc7947 */ /* 0x000fc0000383ffff */
[----:B------:R-:W-:-:S00]  /*8960*/  NOP ;  /* 0x0000000000007918 */ /* 0x000fc00000000000 */
        /* <DEDUP_REMOVED lines=9> */
.L_x_189:


//--------------------- .nv.global.init           --------------------------
	.section	.nv.global.init,"aw",@progbits
.nv.global.init:
	.type		$str$22,@object
	.size		$str$22,($str$26 - $str$22)
$str$22:
        /*0000*/ 	.byte	0x6b, 0x5f, 0x74, 0x69, 0x6c, 0x65, 0x5f, 0x63, 0x6f, 0x75, 0x6e, 0x74, 0x20, 0x3e, 0x3d, 0x20
        /*0010*/ 	.byte	0x31, 0x00
	.type		$str$26,@object
	.size		$str$26,($str$27 - $str$26)
$str$26:
        /*0012*/ 	.byte	0x28, 0x61, 0x64, 0x64, 0x72, 0x65, 0x73, 0x73, 0x20, 0x26, 0x20, 0x6d, 0x61, 0x73, 0x6b, 0x29
        /*0022*/ 	.byte	0x20, 0x3d, 0x3d, 0x20, 0x30, 0x00
	.type		$str$27,@object
	.size		$str$27,($str$23 - $str$27)
$str$27:
        /*0028*/ 	.byte	0x2f, 0x74, 0x6d, 0x70, 0x2f, 0x63, 0x75, 0x74, 0x6c, 0x61, 0x73, 0x73, 0x5f, 0x73, 0x77, 0x65
        /*0038*/ 	.byte	0x65, 0x70, 0x5f, 0x73, 0x72, 0x63, 0x2f, 0x69, 0x6e, 0x63, 0x6c, 0x75, 0x64, 0x65, 0x2f, 0x63
        /*0048*/ 	.byte	0x75, 0x74, 0x65, 0x2f, 0x70, 0x6f, 0x69, 0x6e, 0x74, 0x65, 0x72, 0x5f, 0x66, 0x6c, 0x61, 0x67
        /*0058*/ 	.byte	0x67, 0x65, 0x64, 0x2e, 0x68, 0x70, 0x70, 0x00
	.type		$str$23,@object
	.size		$str$23,(__unnamed_2 - $str$23)
$str$23:
        /*0060*/ 	.byte	0x2f, 0x74, 0x6d, 0x70, 0x2f, 0x63, 0x75, 0x74, 0x6c, 0x61, 0x73, 0x73, 0x5f, 0x73, 0x77, 0x65
        /*0070*/ 	.byte	0x65, 0x70, 0x5f, 0x73, 0x72, 0x63, 0x2f, 0x69, 0x6e, 0x63, 0x6c, 0x75, 0x64, 0x65, 0x2f, 0x63
        /*0080*/ 	.byte	0x75, 0x74, 0x6c, 0x61, 0x73, 0x73, 0x2f, 0x67, 0x65, 0x6d, 0x6d, 0x2f, 0x63, 0x6f, 0x6c, 0x6c
        /*0090*/ 	.byte	0x65, 0x63, 0x74, 0x69, 0x76, 0x65, 0x2f, 0x73, 0x6d, 0x39, 0x30, 0x5f, 0x6d, 0x6d, 0x61, 0x5f
        /*00a0*/ 	.byte	0x74, 0x6d, 0x61, 0x5f, 0x67, 0x6d, 0x6d, 0x61, 0x5f, 0x73, 0x73, 0x5f, 0x77, 0x61, 0x72, 0x70
        /*00b0*/ 	.byte	0x73, 0x70, 0x65, 0x63, 0x69, 0x61, 0x6c, 0x69, 0x7a, 0x65, 0x64, 0x2e, 0x68, 0x70, 0x70, 0x00
	.type		__unnamed_2,@object
	.size		__unnamed_2,(__unnamed_1 - __unnamed_2)
__unnamed_2:
        /*00c0*/ 	.byte	0x61, 0x75, 0x74, 0x6f, 0x20, 0x63, 0x75, 0x74, 0x65, 0x3a, 0x3a, 0x61, 0x73, 0x5f, 0x70, 0x6f
        /* <DEDUP_REMOVED lines=27> */
        /*0280*/ 	.byte	0x3c, 0x34, 0x30, 0x39, 0x36, 0x3e, 0x3e, 0x3e, 0x3e, 0x3e, 0x5d, 0x00
	.type		__unnamed_1,@object
	.size		__unnamed_1,(.L_0 - __unnamed_1)
__unnamed_1:
        /* <DEDUP_REMOVED lines=181> */
        /*0ddc*/ 	.byte	0x79, 0x5d, 0x00
.L_0:


//--------------------- .nv.shared._ZN7cutlass13device_kernelINS_4gemm6kernel13GemmUniversalIN4cute5tupleIJiiiiEEENS1_10collective13CollectiveMmaINS1_34MainloopSm90TmaGmmaWarpSpecializedILi4ENS5_IJNS4_1CILi1EEESB_SB_EEENS1_35KernelTmaWarpSpecializedCooperativeEEENS5_IJNSA_ILi256EEENSA_ILi64EEESG_EEENS_10bfloat16_tENS5_IJlSB_lEEESI_SJ_NS4_8TiledMMAINS4_8MMA_AtomIJNS4_4SM904GMMA27MMA_64x64x16_F32BF16BF16_SSILNSN_5MajorE0ELSP_0ELNSN_7ScaleInE1ELSQ_1EEEEEENS4_6LayoutINS5_IJNSA_ILi2EEESB_SB_EEENS5_IJSB_NSA_ILi0EEESW_EEEEENS5_IJNS4_10UnderscoreESZ_SZ_EEEEENS4_13SM90_TMA_LOADENS4_14ComposedLayoutINS4_7SwizzleILi3ELi4ELi3EEENS4_18smem_ptr_flag_bitsILi16EEENST_INS5_IJNSA_ILi8EEESG_EEENS5_IJSG_SB_EEEEEEEvNS4_8identityES12_S1C_vS1D_EENS_8epilogue10collective18CollectiveEpilogueINS1F_22Sm90TmaWarpSpecializedILi4ELi2ELi16ELb1ELb0EEEJSH_NS5_IJNSA_ILi128EEENSA_ILi32EEEEEESI_SJ_SI_SJ_NS1F_6fusion15FusionCallbacksIS1J_NS1N_17LinCombPerRowBiasISI_fSI_SI_fLi8ELNS_15FloatRoundStyleE2EEESH_S1M_JEEES12_NS13_INS14_ILi2ELi4ELi3EEES17_NST_INS5_IJS18_S1L_EEENS5_IJS1L_SB_EEEEEEENS4_17SM75_U32x4_LDSM_NENS4_14SM90_TMA_STOREES1X_NS4_17SM90_U32x4_STSM_NENS4_9Copy_AtomIJS20_NS_6half_tEEEEvEEEvvEEEEvNT_6ParamsE --------------------------
	.section	.nv.shared._ZN7cutlass13device_kernelINS_4gemm6kernel13GemmUniversalIN4cute5tupleIJiiiiEEENS1_10collective13CollectiveMmaINS1_34MainloopSm90TmaGmmaWarpSpecializedILi4ENS5_IJNS4_1CILi1EEESB_SB_EEENS1_35KernelTmaWarpSpecializedCooperativeEEENS5_IJNSA_ILi256EEENSA_ILi64EEESG_EEENS_10bfloat16_tENS5_IJlSB_lEEESI_SJ_NS4_8TiledMMAINS4_8MMA_AtomIJNS4_4SM904GMMA27MMA_64x64x16_F32BF16BF16_SSILNSN_5MajorE0ELSP_0ELNSN_7ScaleInE1ELSQ_1EEEEEENS4_6LayoutINS5_IJNSA_ILi2EEESB_SB_EEENS5_IJSB_NSA_ILi0EEESW_EEEEENS5_IJNS4_10UnderscoreESZ_SZ_EEEEENS4_13SM90_TMA_LOADENS4_14ComposedLayoutINS4_7SwizzleILi3ELi4ELi3EEENS4_18smem_ptr_flag_bitsILi16EEENST_INS5_IJNSA_ILi8EEESG_EEENS5_IJSG_SB_EEEEEEEvNS4_8identityES12_S1C_vS1D_EENS_8epilogue10collective18CollectiveEpilogueINS1F_22Sm90TmaWarpSpecializedILi4ELi2ELi16ELb1ELb0EEEJSH_NS5_IJNSA_ILi128EEENSA_ILi32EEEEEESI_SJ_SI_SJ_NS1F_6fusion15FusionCallbacksIS1J_NS1N_17LinCombPerRowBiasISI_fSI_SI_fLi8ELNS_15FloatRoundStyleE2EEESH_S1M_JEEES12_NS13_INS14_ILi2ELi4ELi3EEES17_NST_INS5_IJS18_S1L_EEENS5_IJS1L_SB_EEEEEEENS4_17SM75_U32x4_LDSM_NENS4_14SM90_TMA_STOREES1X_NS4_17SM90_U32x4_STSM_NENS4_9Copy_AtomIJS20_NS_6half_tEEEEvEEEvvEEEEvNT_6ParamsE,"aw",@nobits
	.sectionflags	@""
	.align	16
	.zero		1024


//--------------------- .nv.shared.reserved.0     --------------------------
	.section	.nv.shared.reserved.0,"aw",@nobits
	.weak		__nv_reservedSMEM_offset_0_alias
	.size		__nv_reservedSMEM_offset_0_alias, 0, 0
	.other		__nv_reservedSMEM_offset_0_alias,@"STO_CUDA_RESERVED_SHARED STV_DEFAULT"
__nv_reservedSMEM_offset_0_alias:
	.zero		0


//--------------------- .nv.global                --------------------------
	.section	.nv.global,"aw",@nobits
.nv.global:
	.type		_ZN39_INTERNAL_89115c39_4_k_cu_b5542d38_27914cute1_E,@object
	.size		_ZN39_INTERNAL_89115c39_4_k_cu_b5542d38_27914cute1_E,(_ZN39_INTERNAL_89115c39_4_k_cu_b5542d38_27914cuda3std3__45__cpo6cbeginE - _ZN39_INTERNAL_89115c39_4_k_cu_b5542d38_27914cute1_E)
_ZN39_INTERNAL_89115c39_4_k_cu_b5542d38_27914cute1_E:
	.zero		1
	.type		_ZN39_INTERNAL_89115c39_4_k_cu_b5542d38_27914cuda3std3__45__cpo6cbeginE,@object
	.size		_ZN39_INTERNAL_89115c39_4_k_cu_b5542d38_27914cuda3std3__45__cpo6cbeginE,(_ZN39_INTERNAL_89115c39_4_k_cu_b5542d38_27914cuda3std3__48in_placeE - _ZN39_INTERNAL_89115c39_4_k_cu_b5542d38_27914cuda3std3__45__cpo6cbeginE)
_ZN39_INTERNAL_89115c39_4_k_cu_b5542d38_27914cuda3std3__45__cpo6cbeginE:
	.zero		1
	.type		_ZN39_INTERNAL_89115c39_4_k_cu_b5542d38_27914cuda3std3__48in_placeE,@object
	.size		_ZN39_INTERNAL_89115c39_4_k_cu_b5542d38_27914cuda3std3__48in_placeE,(_ZN39_INTERNAL_89115c39_4_k_cu_b5542d38_27914cuda3std6ranges3__45__cpo9iter_moveE - _ZN39_INTERNAL_89115c39_4_k_cu_b5542d38_27914cuda3std3__48in_placeE)
_ZN39_INTERNAL_89115c39_4_k_cu_b5542d38_27914cuda3std3__48in_placeE:
	.zero		1
	.type		_ZN39_INTERNAL_89115c39_4_k_cu_b5542d38_27914cuda3std6ranges3__45__cpo9iter_moveE,@object
	.size		_ZN39_INTERNAL_89115c39_4_k_cu_b5542d38_27914cuda3std6ranges3__45__cpo9iter_moveE,(_ZN39_INTERNAL_89115c39_4_k_cu_b5542d38_27914cuda3std3__45__cpo5beginE - _ZN39_INTERNAL_89115c39_4_k_cu_b5542d38_27914cuda3std6ranges3__45__cpo9iter_moveE)
_ZN39_INTERNAL_89115c39_4_k_cu_b5542d38_27914cuda3std6ranges3__45__cpo9iter_moveE:
	.zero		1
	.type		_ZN39_INTERNAL_89115c39_4_k_cu_b5542d38_27914cuda3std3__45__cpo5beginE,@object
	.size		_ZN39_INTERNAL_89115c39_4_k_cu_b5542d38_27914cuda3std3__45__cpo5beginE,(_ZN39_INTERNAL_89115c39_4_k_cu_b5542d38_27914cuda3std3__441_GLOBAL__N__89115c39_4_k_cu_b5542d38_27916ignoreE - _ZN39_INTERNAL_89115c39_4_k_cu_b5542d38_27914cuda3std3__45__cpo5beginE)
_ZN39_INTERNAL_89115c39_4_k_cu_b5542d38_27914cuda3std3__45__cpo5beginE:
	.zero		1
	.type		_ZN39_INTERNAL_89115c39_4_k_cu_b5542d38_27914cuda3std3__441_GLOBAL__N__89115c39_4_k_cu_b5542d38_27916ignoreE,@object
	.size		_ZN39_INTERNAL_89115c39_4_k_cu_b5542d38_27914cuda3std3__441_GLOBAL__N__89115c39_4_k_cu_b5542d38_27916ignoreE,(_ZN39_INTERNAL_89115c39_4_k_cu_b5542d38_27914cute7productE - _ZN39_INTERNAL_89115c39_4_k_cu_b5542d38_27914cuda3std3__441_GLOBAL__N__89115c39_4_k_cu_b5542d38_27916ignoreE)
_ZN39_INTERNAL_89115c39_4_k_cu_b5542d38_27914cuda3std3__441_GLOBAL__N__89115c39_4_k_cu_b5542d38_27916ignoreE:
	.zero		1
	.type		_ZN39_INTERNAL_89115c39_4_k_cu_b5542d38_27914cute7productE,@object
	.size		_ZN39_INTERNAL_89115c39_4_k_cu_b5542d38_27914cute7productE,(_ZN39_INTERNAL_89115c39_4_k_cu_b5542d38_27914cuda3std3__45__cpo3endE - _ZN39_INTERNAL_89115c39_4_k_cu_b5542d38_27914cute7productE)
_ZN39_INTERNAL_89115c39_4_k_cu_b5542d38_27914cute7productE:
	.zero		1
	.type		_ZN39_INTERNAL_89115c39_4_k_cu_b5542d38_27914cuda3std3__45__cpo3endE,@object
	.size		_ZN39_INTERNAL_89115c39_4_k_cu_b5542d38_27914cuda3std3__45__cpo3endE,(_ZN39_INTERNAL_89115c39_4_k_cu_b5542d38_27914cuda3std3__419piecewise_constructE - _ZN39_INTERNAL_89115c39_4_k_cu_b5542d38_27914cuda3std3__45__cpo3endE)
_ZN39_INTERNAL_89115c39_4_k_cu_b5542d38_27914cuda3std3__45__cpo3endE:
	.zero		1
	.type		_ZN39_INTERNAL_89115c39_4_k_cu_b5542d38_27914cuda3std3__419piecewise_constructE,@object
	.size		_ZN39_INTERNAL_89115c39_4_k_cu_b5542d38_27914cuda3std3__419piecewise_constructE,(_ZN39_INTERNAL_89115c39_4_k_cu_b5542d38_27914cuda3std3__45__cpo4cendE - _ZN39_INTERNAL_89115c39_4_k_cu_b5542d38_27914cuda3std3__419piecewise_constructE)
_ZN39_INTERNAL_89115c39_4_k_cu_b5542d38_27914cuda3std3__419piecewise_constructE:
	.zero		1
	.type		_ZN39_INTERNAL_89115c39_4_k_cu_b5542d38_27914cuda3std3__45__cpo4cendE,@object
	.size		_ZN39_INTERNAL_89115c39_4_k_cu_b5542d38_27914cuda3std3__45__cpo4cendE,(_ZN39_INTERNAL_89115c39_4_k_cu_b5542d38_27914cuda3std6ranges3__45__cpo4swapE - _ZN39_INTERNAL_89115c39_4_k_cu_b5542d38_27914cuda3std3__45__cpo4cendE)
_ZN39_INTERNAL_89115c39_4_k_cu_b5542d38_27914cuda3std3__45__cpo4cendE:
	.zero		1
	.type		_ZN39_INTERNAL_89115c39_4_k_cu_b5542d38_27914cuda3std6ranges3__45__cpo4swapE,@object
	.size		_ZN39_INTERNAL_89115c39_4_k_cu_b5542d38_27914cuda3std6ranges3__45__cpo4swapE,(.L_9 - _ZN39_INTERNAL_89115c39_4_k_cu_b5542d38_27914cuda3std6ranges3__45__cpo4swapE)
_ZN39_INTERNAL_89115c39_4_k_cu_b5542d38_27914cuda3std6ranges3__45__cpo4swapE:
	.zero		1
.L_9:


//--------------------- .nv.constant0._ZN7cutlass13device_kernelINS_4gemm6kernel13GemmUniversalIN4cute5tupleIJiiiiEEENS1_10collective13CollectiveMmaINS1_34MainloopSm90TmaGmmaWarpSpecializedILi4ENS5_IJNS4_1CILi1EEESB_SB_EEENS1_35KernelTmaWarpSpecializedCooperativeEEENS5_IJNSA_ILi256EEENSA_ILi64EEESG_EEENS_10bfloat16_tENS5_IJlSB_lEEESI_SJ_NS4_8TiledMMAINS4_8MMA_AtomIJNS4_4SM904GMMA27MMA_64x64x16_F32BF16BF16_SSILNSN_5MajorE0ELSP_0ELNSN_7ScaleInE1ELSQ_1EEEEEENS4_6LayoutINS5_IJNSA_ILi2EEESB_SB_EEENS5_IJSB_NSA_ILi0EEESW_EEEEENS5_IJNS4_10UnderscoreESZ_SZ_EEEEENS4_13SM90_TMA_LOADENS4_14ComposedLayoutINS4_7SwizzleILi3ELi4ELi3EEENS4_18smem_ptr_flag_bitsILi16EEENST_INS5_IJNSA_ILi8EEESG_EEENS5_IJSG_SB_EEEEEEEvNS4_8identityES12_S1C_vS1D_EENS_8epilogue10collective18CollectiveEpilogueINS1F_22Sm90TmaWarpSpecializedILi4ELi2ELi16ELb1ELb0EEEJSH_NS5_IJNSA_ILi128EEENSA_ILi32EEEEEESI_SJ_SI_SJ_NS1F_6fusion15FusionCallbacksIS1J_NS1N_17LinCombPerRowBiasISI_fSI_SI_fLi8ELNS_15FloatRoundStyleE2EEESH_S1M_JEEES12_NS13_INS14_ILi2ELi4ELi3EEES17_NST_INS5_IJS18_S1L_EEENS5_IJS1L_SB_EEEEEEENS4_17SM75_U32x4_LDSM_NENS4_14SM90_TMA_STOREES1X_NS4_17SM90_U32x4_STSM_NENS4_9Copy_AtomIJS20_NS_6half_tEEEEvEEEvvEEEEvNT_6ParamsE --------------------------
	.section	.nv.constant0._ZN7cutlass13device_kernelINS_4gemm6kernel13GemmUniversalIN4cute5tupleIJiiiiEEENS1_10collective13CollectiveMmaINS1_34MainloopSm90TmaGmmaWarpSpecializedILi4ENS5_IJNS4_1CILi1EEESB_SB_EEENS1_35KernelTmaWarpSpecializedCooperativeEEENS5_IJNSA_ILi256EEENSA_ILi64EEESG_EEENS_10bfloat16_tENS5_IJlSB_lEEESI_SJ_NS4_8TiledMMAINS4_8MMA_AtomIJNS4_4SM904GMMA27MMA_64x64x16_F32BF16BF16_SSILNSN_5MajorE0ELSP_0ELNSN_7ScaleInE1ELSQ_1EEEEEENS4_6LayoutINS5_IJNSA_ILi2EEESB_SB_EEENS5_IJSB_NSA_ILi0EEESW_EEEEENS5_IJNS4_10UnderscoreESZ_SZ_EEEEENS4_13SM90_TMA_LOADENS4_14ComposedLayoutINS4_7SwizzleILi3ELi4ELi3EEENS4_18smem_ptr_flag_bitsILi16EEENST_INS5_IJNSA_ILi8EEESG_EEENS5_IJSG_SB_EEEEEEEvNS4_8identityES12_S1C_vS1D_EENS_8epilogue10collective18CollectiveEpilogueINS1F_22Sm90TmaWarpSpecializedILi4ELi2ELi16ELb1ELb0EEEJSH_NS5_IJNSA_ILi128EEENSA_ILi32EEEEEESI_SJ_SI_SJ_NS1F_6fusion15FusionCallbacksIS1J_NS1N_17LinCombPerRowBiasISI_fSI_SI_fLi8ELNS_15FloatRoundStyleE2EEESH_S1M_JEEES12_NS13_INS14_ILi2ELi4ELi3EEES17_NST_INS5_IJS18_S1L_EEENS5_IJS1L_SB_EEEEEEENS4_17SM75_U32x4_LDSM_NENS4_14SM90_TMA_STOREES1X_NS4_17SM90_U32x4_STSM_NENS4_9Copy_AtomIJS20_NS_6half_tEEEEvEEEvvEEEEvNT_6ParamsE,"a",@progbits
	.sectionflags	@""
	.align	4
.nv.constant0._ZN7cutlass13device_kernelINS_4gemm6kernel13GemmUniversalIN4cute5tupleIJiiiiEEENS1_10collective13CollectiveMmaINS1_34MainloopSm90TmaGmmaWarpSpecializedILi4ENS5_IJNS4_1CILi1EEESB_SB_EEENS1_35KernelTmaWarpSpecializedCooperativeEEENS5_IJNSA_ILi256EEENSA_ILi64EEESG_EEENS_10bfloat16_tENS5_IJlSB_lEEESI_SJ_NS4_8TiledMMAINS4_8MMA_AtomIJNS4_4SM904GMMA27MMA_64x64x16_F32BF16BF16_SSILNSN_5MajorE0ELSP_0ELNSN_7ScaleInE1ELSQ_1EEEEEENS4_6LayoutINS5_IJNSA_ILi2EEESB_SB_EEENS5_IJSB_NSA_ILi0EEESW_EEEEENS5_IJNS4_10UnderscoreESZ_SZ_EEEEENS4_13SM90_TMA_LOADENS4_14ComposedLayoutINS4_7SwizzleILi3ELi4ELi3EEENS4_18smem_ptr_flag_bitsILi16EEENST_INS5_IJNSA_ILi8EEESG_EEENS5_IJSG_SB_EEEEEEEvNS4_8identityES12_S1C_vS1D_EENS_8epilogue10collective18CollectiveEpilogueINS1F_22Sm90TmaWarpSpecializedILi4ELi2ELi16ELb1ELb0EEEJSH_NS5_IJNSA_ILi128EEENSA_ILi32EEEEEESI_SJ_SI_SJ_NS1F_6fusion15FusionCallbacksIS1J_NS1N_17LinCombPerRowBiasISI_fSI_SI_fLi8ELNS_15FloatRoundStyleE2EEESH_S1M_JEEES12_NS13_INS14_ILi2ELi4ELi3EEES17_NST_INS5_IJS18_S1L_EEENS5_IJS1L_SB_EEEEEEENS4_17SM75_U32x4_LDSM_NENS4_14SM90_TMA_STOREES1X_NS4_17SM90_U32x4_STSM_NENS4_9Copy_AtomIJS20_NS_6half_tEEEEvEEEvvEEEEvNT_6ParamsE:
	.zero		2432


//--------------------- SYMBOLS --------------------------

	.type		.nv.reservedSmem.offset0,@object
	.size		.nv.reservedSmem.offset0,0x4
	.type		__assertfail,@function
